//
// Generated by NVIDIA NVVM Compiler
//
// Compiler Build ID: CL-36424714
// Cuda compilation tools, release 13.0, V13.0.88
// Based on NVVM 20.0.0
//

.version 9.0
.target sm_100
.address_size 64

	// .globl	_Z10do_thermalILj0EEvPKfPddS2_S2_S2_S2_ddPKddS4_i

.visible .entry _Z10do_thermalILj0EEvPKfPddS2_S2_S2_S2_ddPKddS4_i(
	.param .u64 .ptr .align 1 _Z10do_thermalILj0EEvPKfPddS2_S2_S2_S2_ddPKddS4_i_param_0,
	.param .u64 .ptr .align 1 _Z10do_thermalILj0EEvPKfPddS2_S2_S2_S2_ddPKddS4_i_param_1,
	.param .f64 _Z10do_thermalILj0EEvPKfPddS2_S2_S2_S2_ddPKddS4_i_param_2,
	.param .u64 .ptr .align 1 _Z10do_thermalILj0EEvPKfPddS2_S2_S2_S2_ddPKddS4_i_param_3,
	.param .u64 .ptr .align 1 _Z10do_thermalILj0EEvPKfPddS2_S2_S2_S2_ddPKddS4_i_param_4,
	.param .u64 .ptr .align 1 _Z10do_thermalILj0EEvPKfPddS2_S2_S2_S2_ddPKddS4_i_param_5,
	.param .u64 .ptr .align 1 _Z10do_thermalILj0EEvPKfPddS2_S2_S2_S2_ddPKddS4_i_param_6,
	.param .f64 _Z10do_thermalILj0EEvPKfPddS2_S2_S2_S2_ddPKddS4_i_param_7,
	.param .f64 _Z10do_thermalILj0EEvPKfPddS2_S2_S2_S2_ddPKddS4_i_param_8,
	.param .u64 .ptr .align 1 _Z10do_thermalILj0EEvPKfPddS2_S2_S2_S2_ddPKddS4_i_param_9,
	.param .f64 _Z10do_thermalILj0EEvPKfPddS2_S2_S2_S2_ddPKddS4_i_param_10,
	.param .u64 .ptr .align 1 _Z10do_thermalILj0EEvPKfPddS2_S2_S2_S2_ddPKddS4_i_param_11,
	.param .u32 _Z10do_thermalILj0EEvPKfPddS2_S2_S2_S2_ddPKddS4_i_param_12
)
{
	.reg .pred 	%p<5>;
	.reg .b32 	%r<8>;
	.reg .b32 	%f<4>;
	.reg .b64 	%rd<38>;
	.reg .b64 	%fd<26>;

	ld.param.u64 	%rd5, [_Z10do_thermalILj0EEvPKfPddS2_S2_S2_S2_ddPKddS4_i_param_1];
	ld.param.f64 	%fd7, [_Z10do_thermalILj0EEvPKfPddS2_S2_S2_S2_ddPKddS4_i_param_2];
	ld.param.u64 	%rd9, [_Z10do_thermalILj0EEvPKfPddS2_S2_S2_S2_ddPKddS4_i_param_3];
	ld.param.u64 	%rd10, [_Z10do_thermalILj0EEvPKfPddS2_S2_S2_S2_ddPKddS4_i_param_4];
	ld.param.u64 	%rd11, [_Z10do_thermalILj0EEvPKfPddS2_S2_S2_S2_ddPKddS4_i_param_5];
	ld.param.u64 	%rd6, [_Z10do_thermalILj0EEvPKfPddS2_S2_S2_S2_ddPKddS4_i_param_6];
	ld.param.f64 	%fd8, [_Z10do_thermalILj0EEvPKfPddS2_S2_S2_S2_ddPKddS4_i_param_7];
	ld.param.f64 	%fd24, [_Z10do_thermalILj0EEvPKfPddS2_S2_S2_S2_ddPKddS4_i_param_8];
	ld.param.u64 	%rd7, [_Z10do_thermalILj0EEvPKfPddS2_S2_S2_S2_ddPKddS4_i_param_9];
	ld.param.f64 	%fd25, [_Z10do_thermalILj0EEvPKfPddS2_S2_S2_S2_ddPKddS4_i_param_10];
	ld.param.u64 	%rd8, [_Z10do_thermalILj0EEvPKfPddS2_S2_S2_S2_ddPKddS4_i_param_11];
	ld.param.u32 	%r2, [_Z10do_thermalILj0EEvPKfPddS2_S2_S2_S2_ddPKddS4_i_param_12];
	cvta.to.global.u64 	%rd1, %rd11;
	cvta.to.global.u64 	%rd2, %rd10;
	cvta.to.global.u64 	%rd3, %rd9;
	mov.u32 	%r3, %ntid.x;
	mov.u32 	%r4, %ctaid.x;
	mov.u32 	%r5, %tid.x;
	mad.lo.s32 	%r1, %r3, %r4, %r5;
	setp.ge.s32 	%p1, %r1, %r2;
	@%p1 bra 	$L__BB0_8;
	setp.eq.s64 	%p2, %rd7, 0;
	@%p2 bra 	$L__BB0_3;
	cvta.to.global.u64 	%rd12, %rd7;
	mul.wide.s32 	%rd13, %r1, 8;
	add.s64 	%rd14, %rd12, %rd13;
	ld.global.f64 	%fd24, [%rd14];
$L__BB0_3:
	setp.eq.s64 	%p3, %rd8, 0;
	@%p3 bra 	$L__BB0_5;
	cvta.to.global.u64 	%rd15, %rd8;
	mul.wide.s32 	%rd16, %r1, 8;
	add.s64 	%rd17, %rd15, %rd16;
	ld.global.f64 	%fd25, [%rd17];
$L__BB0_5:
	add.f64 	%fd11, %fd24, %fd24;
	mul.f64 	%fd12, %fd7, %fd11;
	mul.f64 	%fd13, %fd8, %fd25;
	div.rn.f64 	%fd5, %fd12, %fd13;
	cvta.to.global.u64 	%rd18, %rd6;
	mul.wide.s32 	%rd19, %r1, 8;
	add.s64 	%rd20, %rd18, %rd19;
	ld.global.f64 	%fd6, [%rd20];
	setp.eq.f64 	%p4, %fd6, 0d0000000000000000;
	@%p4 bra 	$L__BB0_7;
	ld.param.u64 	%rd37, [_Z10do_thermalILj0EEvPKfPddS2_S2_S2_S2_ddPKddS4_i_param_0];
	cvta.to.global.u64 	%rd26, %rd37;
	cvta.to.global.u64 	%rd27, %rd5;
	add.s64 	%rd29, %rd27, %rd19;
	ld.global.f64 	%fd14, [%rd29];
	mul.f64 	%fd15, %fd5, %fd14;
	div.rn.f64 	%fd16, %fd15, %fd6;
	sqrt.rn.f64 	%fd17, %fd16;
	mul.lo.s32 	%r6, %r1, 6;
	mul.wide.u32 	%rd30, %r6, 4;
	add.s64 	%rd31, %rd26, %rd30;
	ld.global.f32 	%f1, [%rd31];
	cvt.f64.f32 	%fd18, %f1;
	mul.f64 	%fd19, %fd17, %fd18;
	add.s64 	%rd32, %rd3, %rd19;
	st.global.f64 	[%rd32], %fd19;
	ld.global.f32 	%f2, [%rd31+4];
	cvt.f64.f32 	%fd20, %f2;
	mul.f64 	%fd21, %fd17, %fd20;
	add.s64 	%rd33, %rd2, %rd19;
	st.global.f64 	[%rd33], %fd21;
	add.s32 	%r7, %r6, 2;
	mul.wide.u32 	%rd34, %r7, 4;
	add.s64 	%rd35, %rd26, %rd34;
	ld.global.f32 	%f3, [%rd35];
	cvt.f64.f32 	%fd22, %f3;
	mul.f64 	%fd23, %fd17, %fd22;
	add.s64 	%rd36, %rd1, %rd19;
	st.global.f64 	[%rd36], %fd23;
	bra.uni 	$L__BB0_8;
$L__BB0_7:
	add.s64 	%rd22, %rd3, %rd19;
	mov.b64 	%rd23, 0;
	st.global.u64 	[%rd22], %rd23;
	add.s64 	%rd24, %rd2, %rd19;
	st.global.u64 	[%rd24], %rd23;
	add.s64 	%rd25, %rd1, %rd19;
	st.global.u64 	[%rd25], %rd23;
$L__BB0_8:
	ret;

}
	// .globl	_Z10do_thermalILj1EEvPKfPddS2_S2_S2_S2_ddPKddS4_i
.visible .entry _Z10do_thermalILj1EEvPKfPddS2_S2_S2_S2_ddPKddS4_i(
	.param .u64 .ptr .align 1 _Z10do_thermalILj1EEvPKfPddS2_S2_S2_S2_ddPKddS4_i_param_0,
	.param .u64 .ptr .align 1 _Z10do_thermalILj1EEvPKfPddS2_S2_S2_S2_ddPKddS4_i_param_1,
	.param .f64 _Z10do_thermalILj1EEvPKfPddS2_S2_S2_S2_ddPKddS4_i_param_2,
	.param .u64 .ptr .align 1 _Z10do_thermalILj1EEvPKfPddS2_S2_S2_S2_ddPKddS4_i_param_3,
	.param .u64 .ptr .align 1 _Z10do_thermalILj1EEvPKfPddS2_S2_S2_S2_ddPKddS4_i_param_4,
	.param .u64 .ptr .align 1 _Z10do_thermalILj1EEvPKfPddS2_S2_S2_S2_ddPKddS4_i_param_5,
	.param .u64 .ptr .align 1 _Z10do_thermalILj1EEvPKfPddS2_S2_S2_S2_ddPKddS4_i_param_6,
	.param .f64 _Z10do_thermalILj1EEvPKfPddS2_S2_S2_S2_ddPKddS4_i_param_7,
	.param .f64 _Z10do_thermalILj1EEvPKfPddS2_S2_S2_S2_ddPKddS4_i_param_8,
	.param .u64 .ptr .align 1 _Z10do_thermalILj1EEvPKfPddS2_S2_S2_S2_ddPKddS4_i_param_9,
	.param .f64 _Z10do_thermalILj1EEvPKfPddS2_S2_S2_S2_ddPKddS4_i_param_10,
	.param .u64 .ptr .align 1 _Z10do_thermalILj1EEvPKfPddS2_S2_S2_S2_ddPKddS4_i_param_11,
	.param .u32 _Z10do_thermalILj1EEvPKfPddS2_S2_S2_S2_ddPKddS4_i_param_12
)
{
	.reg .pred 	%p<5>;
	.reg .b32 	%r<9>;
	.reg .b32 	%f<4>;
	.reg .b64 	%rd<38>;
	.reg .b64 	%fd<26>;

	ld.param.u64 	%rd5, [_Z10do_thermalILj1EEvPKfPddS2_S2_S2_S2_ddPKddS4_i_param_1];
	ld.param.f64 	%fd7, [_Z10do_thermalILj1EEvPKfPddS2_S2_S2_S2_ddPKddS4_i_param_2];
	ld.param.u64 	%rd9, [_Z10do_thermalILj1EEvPKfPddS2_S2_S2_S2_ddPKddS4_i_param_3];
	ld.param.u64 	%rd10, [_Z10do_thermalILj1EEvPKfPddS2_S2_S2_S2_ddPKddS4_i_param_4];
	ld.param.u64 	%rd11, [_Z10do_thermalILj1EEvPKfPddS2_S2_S2_S2_ddPKddS4_i_param_5];
	ld.param.u64 	%rd6, [_Z10do_thermalILj1EEvPKfPddS2_S2_S2_S2_ddPKddS4_i_param_6];
	ld.param.f64 	%fd8, [_Z10do_thermalILj1EEvPKfPddS2_S2_S2_S2_ddPKddS4_i_param_7];
	ld.param.f64 	%fd24, [_Z10do_thermalILj1EEvPKfPddS2_S2_S2_S2_ddPKddS4_i_param_8];
	ld.param.u64 	%rd7, [_Z10do_thermalILj1EEvPKfPddS2_S2_S2_S2_ddPKddS4_i_param_9];
	ld.param.f64 	%fd25, [_Z10do_thermalILj1EEvPKfPddS2_S2_S2_S2_ddPKddS4_i_param_10];
	ld.param.u64 	%rd8, [_Z10do_thermalILj1EEvPKfPddS2_S2_S2_S2_ddPKddS4_i_param_11];
	ld.param.u32 	%r2, [_Z10do_thermalILj1EEvPKfPddS2_S2_S2_S2_ddPKddS4_i_param_12];
	cvta.to.global.u64 	%rd1, %rd11;
	cvta.to.global.u64 	%rd2, %rd10;
	cvta.to.global.u64 	%rd3, %rd9;
	mov.u32 	%r3, %ntid.x;
	mov.u32 	%r4, %ctaid.x;
	mov.u32 	%r5, %tid.x;
	mad.lo.s32 	%r1, %r3, %r4, %r5;
	setp.ge.s32 	%p1, %r1, %r2;
	@%p1 bra 	$L__BB1_8;
	setp.eq.s64 	%p2, %rd7, 0;
	@%p2 bra 	$L__BB1_3;
	cvta.to.global.u64 	%rd12, %rd7;
	mul.wide.s32 	%rd13, %r1, 8;
	add.s64 	%rd14, %rd12, %rd13;
	ld.global.f64 	%fd24, [%rd14];
$L__BB1_3:
	setp.eq.s64 	%p3, %rd8, 0;
	@%p3 bra 	$L__BB1_5;
	cvta.to.global.u64 	%rd15, %rd8;
	mul.wide.s32 	%rd16, %r1, 8;
	add.s64 	%rd17, %rd15, %rd16;
	ld.global.f64 	%fd25, [%rd17];
$L__BB1_5:
	add.f64 	%fd11, %fd24, %fd24;
	mul.f64 	%fd12, %fd7, %fd11;
	mul.f64 	%fd13, %fd8, %fd25;
	div.rn.f64 	%fd5, %fd12, %fd13;
	cvta.to.global.u64 	%rd18, %rd6;
	mul.wide.s32 	%rd19, %r1, 8;
	add.s64 	%rd20, %rd18, %rd19;
	ld.global.f64 	%fd6, [%rd20];
	setp.eq.f64 	%p4, %fd6, 0d0000000000000000;
	@%p4 bra 	$L__BB1_7;
	ld.param.u64 	%rd37, [_Z10do_thermalILj1EEvPKfPddS2_S2_S2_S2_ddPKddS4_i_param_0];
	cvta.to.global.u64 	%rd26, %rd37;
	cvta.to.global.u64 	%rd27, %rd5;
	add.s64 	%rd29, %rd27, %rd19;
	ld.global.f64 	%fd14, [%rd29];
	mul.f64 	%fd15, %fd5, %fd14;
	div.rn.f64 	%fd16, %fd15, %fd6;
	sqrt.rn.f64 	%fd17, %fd16;
	mul.lo.s32 	%r6, %r1, 6;
	add.s32 	%r7, %r6, 3;
	mul.wide.u32 	%rd30, %r7, 4;
	add.s64 	%rd31, %rd26, %rd30;
	ld.global.f32 	%f1, [%rd31];
	cvt.f64.f32 	%fd18, %f1;
	mul.f64 	%fd19, %fd17, %fd18;
	add.s64 	%rd32, %rd3, %rd19;
	st.global.f64 	[%rd32], %fd19;
	add.s32 	%r8, %r6, 4;
	mul.wide.u32 	%rd33, %r8, 4;
	add.s64 	%rd34, %rd26, %rd33;
	ld.global.f32 	%f2, [%rd34];
	cvt.f64.f32 	%fd20, %f2;
	mul.f64 	%fd21, %fd17, %fd20;
	add.s64 	%rd35, %rd2, %rd19;
	st.global.f64 	[%rd35], %fd21;
	ld.global.f32 	%f3, [%rd34+4];
	cvt.f64.f32 	%fd22, %f3;
	mul.f64 	%fd23, %fd17, %fd22;
	add.s64 	%rd36, %rd1, %rd19;
	st.global.f64 	[%rd36], %fd23;
	bra.uni 	$L__BB1_8;
$L__BB1_7:
	add.s64 	%rd22, %rd3, %rd19;
	mov.b64 	%rd23, 0;
	st.global.u64 	[%rd22], %rd23;
	add.s64 	%rd24, %rd2, %rd19;
	st.global.u64 	[%rd24], %rd23;
	add.s64 	%rd25, %rd1, %rd19;
	st.global.u64 	[%rd25], %rd23;
$L__BB1_8:
	ret;

}


// ===== COMPILED SASS (sm_100) =====

	.target	sm_100

	.elftype	@"ET_EXEC"


//--------------------- .note.nv.tkinfo           --------------------------
	.section	.note.nv.tkinfo,"",@"SHT_NOTE"
	.sectionflags	@"SHF_NOTE_NV_TKINFO"
	.tkinfo
        /*0018*/ 	.word	0x00000002
        /*0030*/ 	.string	""
        /*0030*/ 	.string	"ptxas"
        /*0030*/ 	.string	"Cuda compilation tools, release 13.0, V13.0.88"
        /*0030*/ 	.string	"Build cuda_13.0.r13.0/compiler.36424714_0"
        /*0030*/ 	.string	"-arch sm_100 -m 64 "



//--------------------- .note.nv.cuinfo           --------------------------
	.section	.note.nv.cuinfo,"",@"SHT_NOTE"
	.sectionflags	@"SHF_NOTE_NV_CUINFO"
        /*0018*/ 	.short	0x0002
        /*001a*/ 	.short	0x0064
        /*001c*/ 	.short	0x0082
	.zero		2


//--------------------- .nv.info                  --------------------------
	.section	.nv.info,"",@"SHT_CUDA_INFO"
	.align	4


	//----- nvinfo : EIATTR_REGCOUNT
	.align		4
        /*0000*/ 	.byte	0x04, 0x2f
        /*0002*/ 	.short	(.L_1 - .L_0)
	.align		4
.L_0:
        /*0004*/ 	.word	index@(_Z10do_thermalILj0EEvPKfPddS2_S2_S2_S2_ddPKddS4_i)
        /*0008*/ 	.word	0x00000019


	//----- nvinfo : EIATTR_FRAME_SIZE
	.align		4
.L_1:
        /*000c*/ 	.byte	0x04, 0x11
        /*000e*/ 	.short	(.L_3 - .L_2)
	.align		4
.L_2:
        /*0010*/ 	.word	index@($__internal_3_$__cuda_sm20_dsqrt_rn_f64_mediumpath_v1)
        /*0014*/ 	.word	0x00000000


	//----- nvinfo : EIATTR_FRAME_SIZE
	.align		4
.L_3:
        /*0018*/ 	.byte	0x04, 0x11
        /*001a*/ 	.short	(.L_5 - .L_4)
	.align		4
.L_4:
        /*001c*/ 	.word	index@($__internal_2_$__cuda_sm20_div_rn_f64_full)
        /*0020*/ 	.word	0x00000000


	//----- nvinfo : EIATTR_FRAME_SIZE
	.align		4
.L_5:
        /*0024*/ 	.byte	0x04, 0x11
        /*0026*/ 	.short	(.L_7 - .L_6)
	.align		4
.L_6:
        /*0028*/ 	.word	index@(_Z10do_thermalILj0EEvPKfPddS2_S2_S2_S2_ddPKddS4_i)
        /*002c*/ 	.word	0x00000000


	//----- nvinfo : EIATTR_REGCOUNT
	.align		4
.L_7:
        /*0030*/ 	.byte	0x04, 0x2f
        /*0032*/ 	.short	(.L_9 - .L_8)
	.align		4
.L_8:
        /*0034*/ 	.word	index@(_Z10do_thermalILj1EEvPKfPddS2_S2_S2_S2_ddPKddS4_i)
        /*0038*/ 	.word	0x00000019


	//----- nvinfo : EIATTR_FRAME_SIZE
	.align		4
.L_9:
        /*003c*/ 	.byte	0x04, 0x11
        /*003e*/ 	.short	(.L_11 - .L_10)
	.align		4
.L_10:
        /*0040*/ 	.word	index@($__internal_1_$__cuda_sm20_dsqrt_rn_f64_mediumpath_v1)
        /*0044*/ 	.word	0x00000000


	//----- nvinfo : EIATTR_FRAME_SIZE
	.align		4
.L_11:
        /*0048*/ 	.byte	0x04, 0x11
        /*004a*/ 	.short	(.L_13 - .L_12)
	.align		4
.L_12:
        /*004c*/ 	.word	index@($__internal_0_$__cuda_sm20_div_rn_f64_full)
        /*0050*/ 	.word	0x00000000


	//----- nvinfo : EIATTR_FRAME_SIZE
	.align		4
.L_13:
        /*0054*/ 	.byte	0x04, 0x11
        /*0056*/ 	.short	(.L_15 - .L_14)
	.align		4
.L_14:
        /*0058*/ 	.word	index@(_Z10do_thermalILj1EEvPKfPddS2_S2_S2_S2_ddPKddS4_i)
        /*005c*/ 	.word	0x00000000


	//----- nvinfo : EIATTR_MIN_STACK_SIZE
	.align		4
.L_15:
        /*0060*/ 	.byte	0x04, 0x12
        /*0062*/ 	.short	(.L_17 - .L_16)
	.align		4
.L_16:
        /*0064*/ 	.word	index@(_Z10do_thermalILj1EEvPKfPddS2_S2_S2_S2_ddPKddS4_i)
        /*0068*/ 	.word	0x00000000


	//----- nvinfo : EIATTR_MIN_STACK_SIZE
	.align		4
.L_17:
        /*006c*/ 	.byte	0x04, 0x12
        /*006e*/ 	.short	(.L_19 - .L_18)
	.align		4
.L_18:
        /*0070*/ 	.word	index@(_Z10do_thermalILj0EEvPKfPddS2_S2_S2_S2_ddPKddS4_i)
        /*0074*/ 	.word	0x00000000
.L_19:


//--------------------- .nv.compat                --------------------------
	.section	.nv.compat,"",@"SHT_CUDA_COMPAT_INFO"
	.align	4
        /*0000*/ 	.byte	0x02, 0x09, 0x00, 0x00, 0x02, 0x02, 0x01, 0x00, 0x02, 0x05, 0x05, 0x00, 0x03, 0x07, 0x01, 0x01
        /*0010*/ 	.byte	0x02, 0x03, 0x00, 0x00, 0x02, 0x06, 0x01, 0x00, 0x04, 0x0b, 0x08, 0x00, 0x01, 0x00, 0x00, 0x00
        /*0020*/ 	.byte	0x00, 0x00, 0x00, 0x00


//--------------------- .nv.info._Z10do_thermalILj1EEvPKfPddS2_S2_S2_S2_ddPKddS4_i --------------------------
	.section	.nv.info._Z10do_thermalILj1EEvPKfPddS2_S2_S2_S2_ddPKddS4_i,"",@"SHT_CUDA_INFO"
	.sectionflags	@""
	.align	4


	//----- nvinfo : EIATTR_CUDA_API_VERSION
	.align		4
        /*0000*/ 	.byte	0x04, 0x37
        /*0002*/ 	.short	(.L_21 - .L_20)
.L_20:
        /*0004*/ 	.word	0x00000082


	//----- nvinfo : EIATTR_KPARAM_INFO
	.align		4
.L_21:
        /*0008*/ 	.byte	0x04, 0x17
        /*000a*/ 	.short	(.L_23 - .L_22)
.L_22:
        /*000c*/ 	.word	0x00000000
        /*0010*/ 	.short	0x000c
        /*0012*/ 	.short	0x0060
        /*0014*/ 	.byte	0x00, 0xf0, 0x11, 0x00


	//----- nvinfo : EIATTR_KPARAM_INFO
	.align		4
.L_23:
        /*0018*/ 	.byte	0x04, 0x17
        /*001a*/ 	.short	(.L_25 - .L_24)
.L_24:
        /*001c*/ 	.word	0x00000000
        /*0020*/ 	.short	0x000b
        /*0022*/ 	.short	0x0058
        /*0024*/ 	.byte	0x00, 0xf5, 0x21, 0x00


	//----- nvinfo : EIATTR_KPARAM_INFO
	.align		4
.L_25:
        /*0028*/ 	.byte	0x04, 0x17
        /*002a*/ 	.short	(.L_27 - .L_26)
.L_26:
        /*002c*/ 	.word	0x00000000
        /*0030*/ 	.short	0x000a
        /*0032*/ 	.short	0x0050
        /*0034*/ 	.byte	0x00, 0xf0, 0x21, 0x00


	//----- nvinfo : EIATTR_KPARAM_INFO
	.align		4
.L_27:
        /*0038*/ 	.byte	0x04, 0x17
        /*003a*/ 	.short	(.L_29 - .L_28)
.L_28:
        /*003c*/ 	.word	0x00000000
        /*0040*/ 	.short	0x0009
        /*0042*/ 	.short	0x0048
        /*0044*/ 	.byte	0x00, 0xf5, 0x21, 0x00


	//----- nvinfo : EIATTR_KPARAM_INFO
	.align		4
.L_29:
        /*0048*/ 	.byte	0x04, 0x17
        /*004a*/ 	.short	(.L_31 - .L_30)
.L_30:
        /*004c*/ 	.word	0x00000000
        /*0050*/ 	.short	0x0008
        /*0052*/ 	.short	0x0040
        /*0054*/ 	.byte	0x00, 0xf0, 0x21, 0x00


	//----- nvinfo : EIATTR_KPARAM_INFO
	.align		4
.L_31:
        /*0058*/ 	.byte	0x04, 0x17
        /*005a*/ 	.short	(.L_33 - .L_32)
.L_32:
        /*005c*/ 	.word	0x00000000
        /*0060*/ 	.short	0x0007
        /*0062*/ 	.short	0x0038
        /*0064*/ 	.byte	0x00, 0xf0, 0x21, 0x00


	//----- nvinfo : EIATTR_KPARAM_INFO
	.align		4
.L_33:
        /*0068*/ 	.byte	0x04, 0x17
        /*006a*/ 	.short	(.L_35 - .L_34)
.L_34:
        /*006c*/ 	.word	0x00000000
        /*0070*/ 	.short	0x0006
        /*0072*/ 	.short	0x0030
        /*0074*/ 	.byte	0x00, 0xf5, 0x21, 0x00


	//----- nvinfo : EIATTR_KPARAM_INFO
	.align		4
.L_35:
        /*0078*/ 	.byte	0x04, 0x17
        /*007a*/ 	.short	(.L_37 - .L_36)
.L_36:
        /*007c*/ 	.word	0x00000000
        /*0080*/ 	.short	0x0005
        /*0082*/ 	.short	0x0028
        /*0084*/ 	.byte	0x00, 0xf5, 0x21, 0x00


	//----- nvinfo : EIATTR_KPARAM_INFO
	.align		4
.L_37:
        /*0088*/ 	.byte	0x04, 0x17
        /*008a*/ 	.short	(.L_39 - .L_38)
.L_38:
        /*008c*/ 	.word	0x00000000
        /*0090*/ 	.short	0x0004
        /*0092*/ 	.short	0x0020
        /*0094*/ 	.byte	0x00, 0xf5, 0x21, 0x00


	//----- nvinfo : EIATTR_KPARAM_INFO
	.align		4
.L_39:
        /*0098*/ 	.byte	0x04, 0x17
        /*009a*/ 	.short	(.L_41 - .L_40)
.L_40:
        /*009c*/ 	.word	0x00000000
        /*00a0*/ 	.short	0x0003
        /*00a2*/ 	.short	0x0018
        /*00a4*/ 	.byte	0x00, 0xf5, 0x21, 0x00


	//----- nvinfo : EIATTR_KPARAM_INFO
	.align		4
.L_41:
        /*00a8*/ 	.byte	0x04, 0x17
        /*00aa*/ 	.short	(.L_43 - .L_42)
.L_42:
        /*00ac*/ 	.word	0x00000000
        /*00b0*/ 	.short	0x0002
        /*00b2*/ 	.short	0x0010
        /*00b4*/ 	.byte	0x00, 0xf0, 0x21, 0x00


	//----- nvinfo : EIATTR_KPARAM_INFO
	.align		4
.L_43:
        /*00b8*/ 	.byte	0x04, 0x17
        /*00ba*/ 	.short	(.L_45 - .L_44)
.L_44:
        /*00bc*/ 	.word	0x00000000
        /*00c0*/ 	.short	0x0001
        /*00c2*/ 	.short	0x0008
        /*00c4*/ 	.byte	0x00, 0xf5, 0x21, 0x00


	//----- nvinfo : EIATTR_KPARAM_INFO
	.align		4
.L_45:
        /*00c8*/ 	.byte	0x04, 0x17
        /*00ca*/ 	.short	(.L_47 - .L_46)
.L_46:
        /*00cc*/ 	.word	0x00000000
        /*00d0*/ 	.short	0x0000
        /*00d2*/ 	.short	0x0000
        /*00d4*/ 	.byte	0x00, 0xf5, 0x21, 0x00


	//----- nvinfo : EIATTR_SPARSE_MMA_MASK
	.align		4
.L_47:
        /*00d8*/ 	.byte	0x03, 0x50
        /*00da*/ 	.short	0x0000


	//----- nvinfo : EIATTR_MAXREG_COUNT
	.align		4
        /*00dc*/ 	.byte	0x03, 0x1b
        /*00de*/ 	.short	0x00ff


	//----- nvinfo : EIATTR_MERCURY_ISA_VERSION
	.align		4
        /*00e0*/ 	.byte	0x03, 0x5f
        /*00e2*/ 	.short	0x0101


	//----- nvinfo : EIATTR_VRC_CTA_INIT_COUNT
	.align		4
        /*00e4*/ 	.byte	0x02, 0x4a
	.zero		1
	.zero		1


	//----- nvinfo : EIATTR_EXIT_INSTR_OFFSETS
	.align		4
        /*00e8*/ 	.byte	0x04, 0x1c
        /*00ea*/ 	.short	(.L_49 - .L_48)


	//   ....[0]....
.L_48:
        /*00ec*/ 	.word	0x00000070


	//   ....[1]....
        /*00f0*/ 	.word	0x000007a0


	//   ....[2]....
        /*00f4*/ 	.word	0x00000840


	//----- nvinfo : EIATTR_CRS_STACK_SIZE
	.align		4
.L_49:
        /*00f8*/ 	.byte	0x04, 0x1e
        /*00fa*/ 	.short	(.L_51 - .L_50)
.L_50:
        /*00fc*/ 	.word	0x00000000


	//----- nvinfo : EIATTR_CBANK_PARAM_SIZE
	.align		4
.L_51:
        /*0100*/ 	.byte	0x03, 0x19
        /*0102*/ 	.short	0x0064


	//----- nvinfo : EIATTR_PARAM_CBANK
	.align		4
        /*0104*/ 	.byte	0x04, 0x0a
        /*0106*/ 	.short	(.L_53 - .L_52)
	.align		4
.L_52:
        /*0108*/ 	.word	index@(.nv.constant0._Z10do_thermalILj1EEvPKfPddS2_S2_S2_S2_ddPKddS4_i)
        /*010c*/ 	.short	0x0380
        /*010e*/ 	.short	0x0064


	//----- nvinfo : EIATTR_SW_WAR
	.align		4
.L_53:
        /*0110*/ 	.byte	0x04, 0x36
        /*0112*/ 	.short	(.L_55 - .L_54)
.L_54:
        /*0114*/ 	.word	0x00000008
.L_55:


//--------------------- .nv.info._Z10do_thermalILj0EEvPKfPddS2_S2_S2_S2_ddPKddS4_i --------------------------
	.section	.nv.info._Z10do_thermalILj0EEvPKfPddS2_S2_S2_S2_ddPKddS4_i,"",@"SHT_CUDA_INFO"
	.sectionflags	@""
	.align	4


	//----- nvinfo : EIATTR_CUDA_API_VERSION
	.align		4
        /*0000*/ 	.byte	0x04, 0x37
        /*0002*/ 	.short	(.L_57 - .L_56)
.L_56:
        /*0004*/ 	.word	0x00000082


	//----- nvinfo : EIATTR_KPARAM_INFO
	.align		4
.L_57:
        /*0008*/ 	.byte	0x04, 0x17
        /*000a*/ 	.short	(.L_59 - .L_58)
.L_58:
        /*000c*/ 	.word	0x00000000
        /*0010*/ 	.short	0x000c
        /*0012*/ 	.short	0x0060
        /*0014*/ 	.byte	0x00, 0xf0, 0x11, 0x00


	//----- nvinfo : EIATTR_KPARAM_INFO
	.align		4
.L_59:
        /*0018*/ 	.byte	0x04, 0x17
        /*001a*/ 	.short	(.L_61 - .L_60)
.L_60:
        /*001c*/ 	.word	0x00000000
        /*0020*/ 	.short	0x000b
        /*0022*/ 	.short	0x0058
        /*0024*/ 	.byte	0x00, 0xf5, 0x21, 0x00


	//----- nvinfo : EIATTR_KPARAM_INFO
	.align		4
.L_61:
        /*0028*/ 	.byte	0x04, 0x17
        /*002a*/ 	.short	(.L_63 - .L_62)
.L_62:
        /*002c*/ 	.word	0x00000000
        /*0030*/ 	.short	0x000a
        /*0032*/ 	.short	0x0050
        /*0034*/ 	.byte	0x00, 0xf0, 0x21, 0x00


	//----- nvinfo : EIATTR_KPARAM_INFO
	.align		4
.L_63:
        /*0038*/ 	.byte	0x04, 0x17
        /*003a*/ 	.short	(.L_65 - .L_64)
.L_64:
        /*003c*/ 	.word	0x00000000
        /*0040*/ 	.short	0x0009
        /*0042*/ 	.short	0x0048
        /*0044*/ 	.byte	0x00, 0xf5, 0x21, 0x00


	//----- nvinfo : EIATTR_KPARAM_INFO
	.align		4
.L_65:
        /*0048*/ 	.byte	0x04, 0x17
        /*004a*/ 	.short	(.L_67 - .L_66)
.L_66:
        /*004c*/ 	.word	0x00000000
        /*0050*/ 	.short	0x0008
        /*0052*/ 	.short	0x0040
        /*0054*/ 	.byte	0x00, 0xf0, 0x21, 0x00


	//----- nvinfo : EIATTR_KPARAM_INFO
	.align		4
.L_67:
        /*0058*/ 	.byte	0x04, 0x17
        /*005a*/ 	.short	(.L_69 - .L_68)
.L_68:
        /*005c*/ 	.word	0x00000000
        /*0060*/ 	.short	0x0007
        /*0062*/ 	.short	0x0038
        /*0064*/ 	.byte	0x00, 0xf0, 0x21, 0x00


	//----- nvinfo : EIATTR_KPARAM_INFO
	.align		4
.L_69:
        /*0068*/ 	.byte	0x04, 0x17
        /*006a*/ 	.short	(.L_71 - .L_70)
.L_70:
        /*006c*/ 	.word	0x00000000
        /*0070*/ 	.short	0x0006
        /*0072*/ 	.short	0x0030
        /*0074*/ 	.byte	0x00, 0xf5, 0x21, 0x00


	//----- nvinfo : EIATTR_KPARAM_INFO
	.align		4
.L_71:
        /*0078*/ 	.byte	0x04, 0x17
        /*007a*/ 	.short	(.L_73 - .L_72)
.L_72:
        /*007c*/ 	.word	0x00000000
        /*0080*/ 	.short	0x0005
        /*0082*/ 	.short	0x0028
        /*0084*/ 	.byte	0x00, 0xf5, 0x21, 0x00


	//----- nvinfo : EIATTR_KPARAM_INFO
	.align		4
.L_73:
        /*0088*/ 	.byte	0x04, 0x17
        /*008a*/ 	.short	(.L_75 - .L_74)
.L_74:
        /*008c*/ 	.word	0x00000000
        /*0090*/ 	.short	0x0004
        /*0092*/ 	.short	0x0020
        /*0094*/ 	.byte	0x00, 0xf5, 0x21, 0x00


	//----- nvinfo : EIATTR_KPARAM_INFO
	.align		4
.L_75:
        /*0098*/ 	.byte	0x04, 0x17
        /*009a*/ 	.short	(.L_77 - .L_76)
.L_76:
        /*009c*/ 	.word	0x00000000
        /*00a0*/ 	.short	0x0003
        /*00a2*/ 	.short	0x0018
        /*00a4*/ 	.byte	0x00, 0xf5, 0x21, 0x00


	//----- nvinfo : EIATTR_KPARAM_INFO
	.align		4
.L_77:
        /*00a8*/ 	.byte	0x04, 0x17
        /*00aa*/ 	.short	(.L_79 - .L_78)
.L_78:
        /*00ac*/ 	.word	0x00000000
        /*00b0*/ 	.short	0x0002
        /*00b2*/ 	.short	0x0010
        /*00b4*/ 	.byte	0x00, 0xf0, 0x21, 0x00


	//----- nvinfo : EIATTR_KPARAM_INFO
	.align		4
.L_79:
        /*00b8*/ 	.byte	0x04, 0x17
        /*00ba*/ 	.short	(.L_81 - .L_80)
.L_80:
        /*00bc*/ 	.word	0x00000000
        /*00c0*/ 	.short	0x0001
        /*00c2*/ 	.short	0x0008
        /*00c4*/ 	.byte	0x00, 0xf5, 0x21, 0x00


	//----- nvinfo : EIATTR_KPARAM_INFO
	.align		4
.L_81:
        /*00c8*/ 	.byte	0x04, 0x17
        /*00ca*/ 	.short	(.L_83 - .L_82)
.L_82:
        /*00cc*/ 	.word	0x00000000
        /*00d0*/ 	.short	0x0000
        /*00d2*/ 	.short	0x0000
        /*00d4*/ 	.byte	0x00, 0xf5, 0x21, 0x00


	//----- nvinfo : EIATTR_SPARSE_MMA_MASK
	.align		4
.L_83:
        /*00d8*/ 	.byte	0x03, 0x50
        /*00da*/ 	.short	0x0000


	//----- nvinfo : EIATTR_MAXREG_COUNT
	.align		4
        /*00dc*/ 	.byte	0x03, 0x1b
        /*00de*/ 	.short	0x00ff


	//----- nvinfo : EIATTR_MERCURY_ISA_VERSION
	.align		4
        /*00e0*/ 	.byte	0x03, 0x5f
        /*00e2*/ 	.short	0x0101


	//----- nvinfo : EIATTR_VRC_CTA_INIT_COUNT
	.align		4
        /*00e4*/ 	.byte	0x02, 0x4a
	.zero		1
	.zero		1


	//----- nvinfo : EIATTR_EXIT_INSTR_OFFSETS
	.align		4
        /*00e8*/ 	.byte	0x04, 0x1c
        /*00ea*/ 	.short	(.L_85 - .L_84)


	//   ....[0]....
.L_84:
        /*00ec*/ 	.word	0x00000070


	//   ....[1]....
        /*00f0*/ 	.word	0x00000790


	//   ....[2]....
        /*00f4*/ 	.word	0x00000830


	//----- nvinfo : EIATTR_CRS_STACK_SIZE
	.align		4
.L_85:
        /*00f8*/ 	.byte	0x04, 0x1e
        /*00fa*/ 	.short	(.L_87 - .L_86)
.L_86:
        /*00fc*/ 	.word	0x00000000


	//----- nvinfo : EIATTR_CBANK_PARAM_SIZE
	.align		4
.L_87:
        /*0100*/ 	.byte	0x03, 0x19
        /*0102*/ 	.short	0x0064


	//----- nvinfo : EIATTR_PARAM_CBANK
	.align		4
        /*0104*/ 	.byte	0x04, 0x0a
        /*0106*/ 	.short	(.L_89 - .L_88)
	.align		4
.L_88:
        /*0108*/ 	.word	index@(.nv.constant0._Z10do_thermalILj0EEvPKfPddS2_S2_S2_S2_ddPKddS4_i)
        /*010c*/ 	.short	0x0380
        /*010e*/ 	.short	0x0064


	//----- nvinfo : EIATTR_SW_WAR
	.align		4
.L_89:
        /*0110*/ 	.byte	0x04, 0x36
        /*0112*/ 	.short	(.L_91 - .L_90)
.L_90:
        /*0114*/ 	.word	0x00000008
.L_91:


//--------------------- .nv.callgraph             --------------------------
	.section	.nv.callgraph,"",@"SHT_CUDA_CALLGRAPH"
	.align	4
	.sectionentsize	8
	.align		4
        /*0000*/ 	.word	0x00000000
	.align		4
        /*0004*/ 	.word	0xffffffff
	.align		4
        /*0008*/ 	.word	0x00000000
	.align		4
        /*000c*/ 	.word	0xfffffffe
	.align		4
        /*0010*/ 	.word	0x00000000
	.align		4
        /*0014*/ 	.word	0xfffffffd
	.align		4
        /*0018*/ 	.word	0x00000000
	.align		4
        /*001c*/ 	.word	0xfffffffc


//--------------------- .text._Z10do_thermalILj1EEvPKfPddS2_S2_S2_S2_ddPKddS4_i --------------------------
	.section	.text._Z10do_thermalILj1EEvPKfPddS2_S2_S2_S2_ddPKddS4_i,"ax",@progbits
	.align	128
        .global         _Z10do_thermalILj1EEvPKfPddS2_S2_S2_S2_ddPKddS4_i
        .type           _Z10do_thermalILj1EEvPKfPddS2_S2_S2_S2_ddPKddS4_i,@function
        .size           _Z10do_thermalILj1EEvPKfPddS2_S2_S2_S2_ddPKddS4_i,(.L_x_35 - _Z10do_thermalILj1EEvPKfPddS2_S2_S2_S2_ddPKddS4_i)
        .other          _Z10do_thermalILj1EEvPKfPddS2_S2_S2_S2_ddPKddS4_i,@"STO_CUDA_ENTRY STV_DEFAULT"
_Z10do_thermalILj1EEvPKfPddS2_S2_S2_S2_ddPKddS4_i:
.text._Z10do_thermalILj1EEvPKfPddS2_S2_S2_S2_ddPKddS4_i:
[----:B------:R-:W-:Y:S01]  /*0000*/  LDC R1, c[0x0][0x37c] ;  /* 0x0000df00ff017b82 */ /* 0x000fe20000000800 */
[----:B------:R-:W0:Y:S01]  /*0010*/  S2R R0, SR_CTAID.X ;  /* 0x0000000000007919 */ /* 0x000e220000002500 */
[----:B------:R-:W0:Y:S01]  /*0020*/  LDCU UR4, c[0x0][0x360] ;  /* 0x00006c00ff0477ac */ /* 0x000e220008000800 */
[----:B------:R-:W0:Y:S01]  /*0030*/  S2R R3, SR_TID.X ;  /* 0x0000000000037919 */ /* 0x000e220000002100 */
[----:B------:R-:W1:Y:S01]  /*0040*/  LDCU UR5, c[0x0][0x3e0] ;  /* 0x00007c00ff0577ac */ /* 0x000e620008000800 */
[----:B0-----:R-:W-:-:S05]  /*0050*/  IMAD R0, R0, UR4, R3 ;  /* 0x0000000400007c24 */ /* 0x001fca000f8e0203 */
[----:B-1----:R-:W-:-:S13]  /*0060*/  ISETP.GE.AND P0, PT, R0, UR5, PT ;  /* 0x0000000500007c0c */ /* 0x002fda000bf06270 */
[----:B------:R-:W-:Y:S05]  /*0070*/  @P0 EXIT ;  /* 0x000000000000094d */ /* 0x000fea0003800000 */
[----:B------:R-:W0:Y:S01]  /*0080*/  LDCU.64 UR4, c[0x0][0x3d8] ;  /* 0x00007b00ff0477ac */ /* 0x000e220008000a00 */
[----:B------:R-:W1:Y:S01]  /*0090*/  LDCU.64 UR8, c[0x0][0x3d0] ;  /* 0x00007a00ff0877ac */ /* 0x000e620008000a00 */
[----:B------:R-:W2:Y:S01]  /*00a0*/  LDCU.64 UR6, c[0x0][0x3c8] ;  /* 0x00007900ff0677ac */ /* 0x000ea20008000a00 */
[----:B0-----:R-:W-:-:S04]  /*00b0*/  ISETP.NE.U32.AND P0, PT, RZ, UR4, PT ;  /* 0x00000004ff007c0c */ /* 0x001fc8000bf05070 */
[----:B------:R-:W-:Y:S01]  /*00c0*/  ISETP.NE.AND.EX P0, PT, RZ, UR5, PT, P0 ;  /* 0x00000005ff007c0c */ /* 0x000fe2000bf05300 */
[----:B------:R-:W0:Y:S01]  /*00d0*/  LDCU.64 UR4, c[0x0][0x358] ;  /* 0x00006b00ff0477ac */ /* 0x000e220008000a00 */
[----:B-1----:R-:W-:Y:S02]  /*00e0*/  IMAD.U32 R4, RZ, RZ, UR8 ;  /* 0x00000008ff047e24 */ /* 0x002fe4000f8e00ff */
[----:B------:R-:W-:Y:S01]  /*00f0*/  IMAD.U32 R5, RZ, RZ, UR9 ;  /* 0x00000009ff057e24 */ /* 0x000fe2000f8e00ff */
[----:B--2---:R-:W-:-:S08]  /*0100*/  ISETP.NE.U32.AND P1, PT, RZ, UR6, PT ;  /* 0x00000006ff007c0c */ /* 0x004fd0000bf25070 */
[----:B------:R-:W1:Y:S02]  /*0110*/  @P0 LDC.64 R8, c[0x0][0x3d8] ;  /* 0x0000f600ff080b82 */ /* 0x000e640000000a00 */
[----:B-1----:R-:W-:-:S05]  /*0120*/  @P0 IMAD.WIDE R8, R0, 0x8, R8 ;  /* 0x0000000800080825 */ /* 0x002fca00078e0208 */
[----:B0-----:R-:W2:Y:S01]  /*0130*/  @P0 LDG.E.64 R4, desc[UR4][R8.64] ;  /* 0x0000000408040981 */ /* 0x001ea2000c1e1b00 */
[----:B------:R-:W-:Y:S01]  /*0140*/  ISETP.NE.AND.EX P0, PT, RZ, UR7, PT, P1 ;  /* 0x00000007ff007c0c */ /* 0x000fe2000bf05310 */
[----:B------:R-:W0:-:S12]  /*0150*/  LDCU.64 UR6, c[0x0][0x3c0] ;  /* 0x00007800ff0677ac */ /* 0x000e180008000a00 */
[----:B------:R-:W1:Y:S01]  /*0160*/  @P0 LDC.64 R6, c[0x0][0x3c8] ;  /* 0x0000f200ff060b82 */ /* 0x000e620000000a00 */
[----:B0-----:R-:W-:Y:S02]  /*0170*/  IMAD.U32 R2, RZ, RZ, UR6 ;  /* 0x00000006ff027e24 */ /* 0x001fe4000f8e00ff */
[----:B------:R-:W-:Y:S01]  /*0180*/  IMAD.U32 R3, RZ, RZ, UR7 ;  /* 0x00000007ff037e24 */ /* 0x000fe2000f8e00ff */
[----:B------:R-:W2:Y:S01]  /*0190*/  LDCU.64 UR6, c[0x0][0x3b8] ;  /* 0x00007700ff0677ac */ /* 0x000ea20008000a00 */
[----:B-1----:R-:W-:-:S05]  /*01a0*/  @P0 IMAD.WIDE R6, R0, 0x8, R6 ;  /* 0x0000000800060825 */ /* 0x002fca00078e0206 */
[----:B------:R-:W3:Y:S01]  /*01b0*/  @P0 LDG.E.64 R2, desc[UR4][R6.64] ;  /* 0x0000000406020981 */ /* 0x000ee2000c1e1b00 */
[----:B------:R-:W-:Y:S01]  /*01c0*/  IMAD.MOV.U32 R10, RZ, RZ, 0x1 ;  /* 0x00000001ff0a7424 */ /* 0x000fe200078e00ff */
[----:B------:R-:W-:Y:S01]  /*01d0*/  BSSY.RECONVERGENT B0, `(.L_x_0) ;  /* 0x0000014000007945 */ /* 0x000fe20003800200 */
[----:B--2---:R-:W-:Y:S01]  /*01e0*/  DMUL R4, R4, UR6 ;  /* 0x0000000604047c28 */ /* 0x004fe20008000000 */
[----:B------:R-:W0:Y:S05]  /*01f0*/  LDCU.64 UR6, c[0x0][0x390] ;  /* 0x00007200ff0677ac */ /* 0x000e2a0008000a00 */
[----:B------:R-:W1:Y:S02]  /*0200*/  MUFU.RCP64H R11, R5 ;  /* 0x00000005000b7308 */ /* 0x000e640000001800 */
[----:B-1----:R-:W-:-:S08]  /*0210*/  DFMA R8, -R4, R10, 1 ;  /* 0x3ff000000408742b */ /* 0x002fd0000000010a */
[----:B------:R-:W-:-:S08]  /*0220*/  DFMA R8, R8, R8, R8 ;  /* 0x000000080808722b */ /* 0x000fd00000000008 */
[----:B------:R-:W-:Y:S02]  /*0230*/  DFMA R8, R10, R8, R10 ;  /* 0x000000080a08722b */ /* 0x000fe4000000000a */
[----:B---3--:R-:W-:-:S06]  /*0240*/  DADD R2, R2, R2 ;  /* 0x0000000002027229 */ /* 0x008fcc0000000002 */
[----:B------:R-:W-:Y:S02]  /*0250*/  DFMA R10, -R4, R8, 1 ;  /* 0x3ff00000040a742b */ /* 0x000fe40000000108 */
[----:B0-----:R-:W-:-:S06]  /*0260*/  DMUL R12, R2, UR6 ;  /* 0x00000006020c7c28 */ /* 0x001fcc0008000000 */
[----:B------:R-:W-:-:S04]  /*0270*/  DFMA R10, R8, R10, R8 ;  /* 0x0000000a080a722b */ /* 0x000fc80000000008 */
[----:B------:R-:W-:-:S04]  /*0280*/  FSETP.GEU.AND P1, PT, |R13|, 6.5827683646048100446e-37, PT ;  /* 0x036000000d00780b */ /* 0x000fc80003f2e200 */
[----:B------:R-:W-:-:S08]  /*0290*/  DMUL R2, R12, R10 ;  /* 0x0000000a0c027228 */ /* 0x000fd00000000000 */
[----:B------:R-:W-:-:S08]  /*02a0*/  DFMA R6, -R4, R2, R12 ;  /* 0x000000020406722b */ /* 0x000fd0000000010c */
[----:B------:R-:W-:-:S10]  /*02b0*/  DFMA R2, R10, R6, R2 ;  /* 0x000000060a02722b */ /* 0x000fd40000000002 */
[----:B------:R-:W-:-:S05]  /*02c0*/  FFMA R6, RZ, R5, R3 ;  /* 0x00000005ff067223 */ /* 0x000fca0000000003 */
[----:B------:R-:W-:-:S13]  /*02d0*/  FSETP.GT.AND P0, PT, |R6|, 1.469367938527859385e-39, PT ;  /* 0x001000000600780b */ /* 0x000fda0003f04200 */
[----:B------:R-:W-:Y:S05]  /*02e0*/  @P0 BRA P1, `(.L_x_1) ;  /* 0x0000000000080947 */ /* 0x000fea0000800000 */
[----:B------:R-:W-:-:S07]  /*02f0*/  MOV R10, 0x310 ;  /* 0x00000310000a7802 */ /* 0x000fce0000000f00 */
[----:B------:R-:W-:Y:S05]  /*0300*/  CALL.REL.NOINC `($__internal_0_$__cuda_sm20_div_rn_f64_full) ;  /* 0x0000000400507944 */ /* 0x000fea0003c00000 */
.L_x_1:
[----:B------:R-:W-:Y:S05]  /*0310*/  BSYNC.RECONVERGENT B0 ;  /* 0x0000000000007941 */ /* 0x000fea0003800200 */
.L_x_0:
[----:B------:R-:W0:Y:S02]  /*0320*/  LDC.64 R4, c[0x0][0x3b0] ;  /* 0x0000ec00ff047b82 */ /* 0x000e240000000a00 */
[----:B0-----:R-:W-:-:S06]  /*0330*/  IMAD.WIDE R4, R0, 0x8, R4 ;  /* 0x0000000800047825 */ /* 0x001fcc00078e0204 */
[----:B------:R-:W2:Y:S02]  /*0340*/  LDG.E.64 R4, desc[UR4][R4.64] ;  /* 0x0000000404047981 */ /* 0x000ea4000c1e1b00 */
[----:B--2---:R-:W-:-:S14]  /*0350*/  DSETP.NEU.AND P0, PT, R4, RZ, PT ;  /* 0x000000ff0400722a */ /* 0x004fdc0003f0d000 */
[----:B------:R-:W-:Y:S05]  /*0360*/  @!P0 BRA `(.L_x_2) ;  /* 0x0000000400108947 */ /* 0x000fea0003800000 */
[----:B------:R-:W0:Y:S02]  /*0370*/  LDC.64 R6, c[0x0][0x388] ;  /* 0x0000e200ff067b82 */ /* 0x000e240000000a00 */
[----:B0-----:R-:W-:-:S06]  /*0380*/  IMAD.WIDE R6, R0, 0x8, R6 ;  /* 0x0000000800067825 */ /* 0x001fcc00078e0206 */
[----:B------:R-:W2:Y:S01]  /*0390*/  LDG.E.64 R6, desc[UR4][R6.64] ;  /* 0x0000000406067981 */ /* 0x000ea2000c1e1b00 */
[----:B------:R-:W0:Y:S01]  /*03a0*/  MUFU.RCP64H R9, R5 ;  /* 0x0000000500097308 */ /* 0x000e220000001800 */
[----:B------:R-:W-:Y:S01]  /*03b0*/  IMAD.MOV.U32 R8, RZ, RZ, 0x1 ;  /* 0x00000001ff087424 */ /* 0x000fe200078e00ff */
[----:B------:R-:W-:Y:S05]  /*03c0*/  BSSY.RECONVERGENT B0, `(.L_x_3) ;  /* 0x0000010000007945 */ /* 0x000fea0003800200 */
[----:B0-----:R-:W-:-:S08]  /*03d0*/  DFMA R10, -R4, R8, 1 ;  /* 0x3ff00000040a742b */ /* 0x001fd00000000108 */
[----:B------:R-:W-:-:S08]  /*03e0*/  DFMA R10, R10, R10, R10 ;  /* 0x0000000a0a0a722b */ /* 0x000fd0000000000a */
[----:B------:R-:W-:-:S08]  /*03f0*/  DFMA R10, R8, R10, R8 ;  /* 0x0000000a080a722b */ /* 0x000fd00000000008 */
[----:B------:R-:W-:-:S08]  /*0400*/  DFMA R8, -R4, R10, 1 ;  /* 0x3ff000000408742b */ /* 0x000fd0000000010a */
[----:B------:R-:W-:Y:S02]  /*0410*/  DFMA R8, R10, R8, R10 ;  /* 0x000000080a08722b */ /* 0x000fe4000000000a */
[----:B--2---:R-:W-:-:S08]  /*0420*/  DMUL R12, R6, R2 ;  /* 0x00000002060c7228 */ /* 0x004fd00000000000 */
[----:B------:R-:W-:Y:S02]  /*0430*/  DMUL R2, R12, R8 ;  /* 0x000000080c027228 */ /* 0x000fe40000000000 */
[----:B------:R-:W-:-:S06]  /*0440*/  FSETP.GEU.AND P1, PT, |R13|, 6.5827683646048100446e-37, PT ;  /* 0x036000000d00780b */ /* 0x000fcc0003f2e200 */
[----:B------:R-:W-:-:S08]  /*0450*/  DFMA R10, -R4, R2, R12 ;  /* 0x00000002040a722b */ /* 0x000fd0000000010c */
[----:B------:R-:W-:-:S10]  /*0460*/  DFMA R2, R8, R10, R2 ;  /* 0x0000000a0802722b */ /* 0x000fd40000000002 */
[----:B------:R-:W-:-:S05]  /*0470*/  FFMA R6, RZ, R5, R3 ;  /* 0x00000005ff067223 */ /* 0x000fca0000000003 */
[----:B------:R-:W-:-:S13]  /*0480*/  FSETP.GT.AND P0, PT, |R6|, 1.469367938527859385e-39, PT ;  /* 0x001000000600780b */ /* 0x000fda0003f04200 */
[----:B------:R-:W-:Y:S05]  /*0490*/  @P0 BRA P1, `(.L_x_4) ;  /* 0x0000000000080947 */ /* 0x000fea0000800000 */
[----:B------:R-:W-:-:S07]  /*04a0*/  MOV R10, 0x4c0 ;  /* 0x000004c0000a7802 */ /* 0x000fce0000000f00 */
[----:B------:R-:W-:Y:S05]  /*04b0*/  CALL.REL.NOINC `($__internal_0_$__cuda_sm20_div_rn_f64_full) ;  /* 0x0000000000e47944 */ /* 0x000fea0003c00000 */
.L_x_4:
[----:B------:R-:W-:Y:S05]  /*04c0*/  BSYNC.RECONVERGENT B0 ;  /* 0x0000000000007941 */ /* 0x000fea0003800200 */
.L_x_3:
[----:B------:R-:W0:Y:S01]  /*04d0*/  MUFU.RSQ64H R7, R3 ;  /* 0x0000000300077308 */ /* 0x000e220000001c00 */
[----:B------:R-:W-:Y:S01]  /*04e0*/  IADD3 R6, PT, PT, R3, -0x3500000, RZ ;  /* 0xfcb0000003067810 */ /* 0x000fe20007ffe0ff */
[----:B------:R-:W-:Y:S01]  /*04f0*/  IMAD.MOV.U32 R8, RZ, RZ, 0x0 ;  /* 0x00000000ff087424 */ /* 0x000fe200078e00ff */
[----:B------:R-:W-:Y:S01]  /*0500*/  BSSY.RECONVERGENT B0, `(.L_x_5) ;  /* 0x0000011000007945 */ /* 0x000fe20003800200 */
[----:B------:R-:W-:Y:S01]  /*0510*/  IMAD.MOV.U32 R9, RZ, RZ, 0x3fd80000 ;  /* 0x3fd80000ff097424 */ /* 0x000fe200078e00ff */
[----:B------:R-:W-:Y:S02]  /*0520*/  ISETP.GE.U32.AND P0, PT, R6, 0x7ca00000, PT ;  /* 0x7ca000000600780c */ /* 0x000fe40003f06070 */
[----:B0-----:R-:W-:-:S08]  /*0530*/  DMUL R4, R6, R6 ;  /* 0x0000000606047228 */ /* 0x001fd00000000000 */
[----:B------:R-:W-:-:S08]  /*0540*/  DFMA R4, -R4, R2, 1 ;  /* 0x3ff000000404742b */ /* 0x000fd00000000102 */
[----:B------:R-:W-:Y:S02]  /*0550*/  DFMA R8, R4, R8, 0.5 ;  /* 0x3fe000000408742b */ /* 0x000fe40000000008 */
[----:B------:R-:W-:-:S08]  /*0560*/  DMUL R4, R6, R4 ;  /* 0x0000000406047228 */ /* 0x000fd00000000000 */
[----:B------:R-:W-:-:S08]  /*0570*/  DFMA R10, R8, R4, R6 ;  /* 0x00000004080a722b */ /* 0x000fd00000000006 */
[----:B------:R-:W-:Y:S02]  /*0580*/  DMUL R12, R10, R2 ;  /* 0x000000020a0c7228 */ /* 0x000fe40000000000 */
[----:B------:R-:W-:Y:S02]  /*0590*/  VIADD R9, R11, 0xfff00000 ;  /* 0xfff000000b097836 */ /* 0x000fe40000000000 */
[----:B------:R-:W-:-:S04]  /*05a0*/  IMAD.MOV.U32 R8, RZ, RZ, R10 ;  /* 0x000000ffff087224 */ /* 0x000fc800078e000a */
[----:B------:R-:W-:-:S08]  /*05b0*/  DFMA R14, R12, -R12, R2 ;  /* 0x8000000c0c0e722b */ /* 0x000fd00000000002 */
[----:B------:R-:W-:Y:S01]  /*05c0*/  DFMA R4, R14, R8, R12 ;  /* 0x000000080e04722b */ /* 0x000fe2000000000c */
[----:B------:R-:W-:Y:S10]  /*05d0*/  @!P0 BRA `(.L_x_6) ;  /* 0x00000000000c8947 */ /* 0x000ff40003800000 */
[----:B------:R-:W-:Y:S01]  /*05e0*/  IMAD.MOV.U32 R4, RZ, RZ, R2 ;  /* 0x000000ffff047224 */ /* 0x000fe200078e0002 */
[----:B------:R-:W-:-:S07]  /*05f0*/  MOV R2, 0x610 ;  /* 0x0000061000027802 */ /* 0x000fce0000000f00 */
[----:B------:R-:W-:Y:S05]  /*0600*/  CALL.REL.NOINC `($__internal_1_$__cuda_sm20_dsqrt_rn_f64_mediumpath_v1) ;  /* 0x00000008000c7944 */ /* 0x000fea0003c00000 */
.L_x_6:
[----:B------:R-:W-:Y:S05]  /*0610*/  BSYNC.RECONVERGENT B0 ;  /* 0x0000000000007941 */ /* 0x000fea0003800200 */
.L_x_5:
[----:B------:R-:W0:Y:S01]  /*0620*/  LDC.64 R10, c[0x0][0x380] ;  /* 0x0000e000ff0a7b82 */ /* 0x000e220000000a00 */
[----:B------:R-:W-:-:S04]  /*0630*/  IMAD R12, R0, 0x6, RZ ;  /* 0x00000006000c7824 */ /* 0x000fc800078e02ff */
[----:B------:R-:W-:-:S03]  /*0640*/  VIADD R3, R12, 0x3 ;  /* 0x000000030c037836 */ /* 0x000fc60000000000 */
[----:B------:R-:W1:Y:S08]  /*0650*/  LDC.64 R8, c[0x0][0x398] ;  /* 0x0000e600ff087b82 */ /* 0x000e700000000a00 */
[----:B------:R-:W2:Y:S01]  /*0660*/  LDC.64 R14, c[0x0][0x3a0] ;  /* 0x0000e800ff0e7b82 */ /* 0x000ea20000000a00 */
[----:B0-----:R-:W-:-:S05]  /*0670*/  IMAD.WIDE.U32 R2, R3, 0x4, R10 ;  /* 0x0000000403027825 */ /* 0x001fca00078e000a */
[----:B------:R-:W3:Y:S01]  /*0680*/  LDG.E R16, desc[UR4][R2.64] ;  /* 0x0000000402107981 */ /* 0x000ee2000c1e1900 */
[----:B------:R-:W-:Y:S01]  /*0690*/  IADD3 R13, PT, PT, R12, 0x4, RZ ;  /* 0x000000040c0d7810 */ /* 0x000fe20007ffe0ff */
[----:B-1----:R-:W-:-:S04]  /*06a0*/  IMAD.WIDE R8, R0, 0x8, R8 ;  /* 0x0000000800087825 */ /* 0x002fc800078e0208 */
[----:B------:R-:W-:Y:S01]  /*06b0*/  IMAD.WIDE.U32 R10, R13, 0x4, R10 ;  /* 0x000000040d0a7825 */ /* 0x000fe200078e000a */
[----:B---3--:R0:W1:Y:S03]  /*06c0*/  F2F.F64.F32 R6, R16 ;  /* 0x0000001000067310 */ /* 0x0080660000201800 */
[----:B--2---:R-:W-:Y:S01]  /*06d0*/  IMAD.WIDE R2, R0, 0x8, R14 ;  /* 0x0000000800027825 */ /* 0x004fe200078e020e */
[----:B0-----:R-:W0:Y:S01]  /*06e0*/  LDC.64 R16, c[0x0][0x3a8] ;  /* 0x0000ea00ff107b82 */ /* 0x001e220000000a00 */
[----:B-1----:R-:W-:-:S07]  /*06f0*/  DMUL R6, R6, R4 ;  /* 0x0000000406067228 */ /* 0x002fce0000000000 */
[----:B------:R-:W-:Y:S04]  /*0700*/  STG.E.64 desc[UR4][R8.64], R6 ;  /* 0x0000000608007986 */ /* 0x000fe8000c101b04 */
[----:B------:R-:W2:Y:S02]  /*0710*/  LDG.E R18, desc[UR4][R10.64] ;  /* 0x000000040a127981 */ /* 0x000ea4000c1e1900 */
[----:B--2---:R-:W1:Y:S02]  /*0720*/  F2F.F64.F32 R12, R18 ;  /* 0x00000012000c7310 */ /* 0x004e640000201800 */
[----:B-1----:R-:W-:-:S07]  /*0730*/  DMUL R12, R12, R4 ;  /* 0x000000040c0c7228 */ /* 0x002fce0000000000 */
[----:B------:R-:W-:Y:S04]  /*0740*/  STG.E.64 desc[UR4][R2.64], R12 ;  /* 0x0000000c02007986 */ /* 0x000fe8000c101b04 */
[----:B------:R-:W2:Y:S02]  /*0750*/  LDG.E R19, desc[UR4][R10.64+0x4] ;  /* 0x000004040a137981 */ /* 0x000ea4000c1e1900 */
[----:B--2---:R-:W1:Y:S02]  /*0760*/  F2F.F64.F32 R14, R19 ;  /* 0x00000013000e7310 */ /* 0x004e640000201800 */
[----:B-1----:R-:W-:Y:S01]  /*0770*/  DMUL R14, R14, R4 ;  /* 0x000000040e0e7228 */ /* 0x002fe20000000000 */
[----:B0-----:R-:W-:-:S06]  /*0780*/  IMAD.WIDE R4, R0, 0x8, R16 ;  /* 0x0000000800047825 */ /* 0x001fcc00078e0210 */
[----:B------:R-:W-:Y:S01]  /*0790*/  STG.E.64 desc[UR4][R4.64], R14 ;  /* 0x0000000e04007986 */ /* 0x000fe2000c101b04 */
[----:B------:R-:W-:Y:S05]  /*07a0*/  EXIT ;  /* 0x000000000000794d */ /* 0x000fea0003800000 */
.L_x_2:
[----:B------:R-:W0:Y:S08]  /*07b0*/  LDC.64 R2, c[0x0][0x398] ;  /* 0x0000e600ff027b82 */ /* 0x000e300000000a00 */
[----:B------:R-:W1:Y:S08]  /*07c0*/  LDC.64 R4, c[0x0][0x3a0] ;  /* 0x0000e800ff047b82 */ /* 0x000e700000000a00 */
[----:B------:R-:W2:Y:S01]  /*07d0*/  LDC.64 R6, c[0x0][0x3a8] ;  /* 0x0000ea00ff067b82 */ /* 0x000ea20000000a00 */
[----:B0-----:R-:W-:-:S05]  /*07e0*/  IMAD.WIDE R2, R0, 0x8, R2 ;  /* 0x0000000800027825 */ /* 0x001fca00078e0202 */
[----:B------:R-:W-:Y:S01]  /*07f0*/  STG.E.64 desc[UR4][R2.64], RZ ;  /* 0x000000ff02007986 */ /* 0x000fe2000c101b04 */
[----:B-1----:R-:W-:-:S05]  /*0800*/  IMAD.WIDE R4, R0, 0x8, R4 ;  /* 0x0000000800047825 */ /* 0x002fca00078e0204 */
[----:B------:R-:W-:Y:S01]  /*0810*/  STG.E.64 desc[UR4][R4.64], RZ ;  /* 0x000000ff04007986 */ /* 0x000fe2000c101b04 */
[----:B--2---:R-:W-:-:S05]  /*0820*/  IMAD.WIDE R6, R0, 0x8, R6 ;  /* 0x0000000800067825 */ /* 0x004fca00078e0206 */
[----:B------:R-:W-:Y:S01]  /*0830*/  STG.E.64 desc[UR4][R6.64], RZ ;  /* 0x000000ff06007986 */ /* 0x000fe2000c101b04 */
[----:B------:R-:W-:Y:S05]  /*0840*/  EXIT ;  /* 0x000000000000794d */ /* 0x000fea0003800000 */
        .weak           $__internal_0_$__cuda_sm20_div_rn_f64_full
        .type           $__internal_0_$__cuda_sm20_div_rn_f64_full,@function
        .size           $__internal_0_$__cuda_sm20_div_rn_f64_full,($__internal_1_$__cuda_sm20_dsqrt_rn_f64_mediumpath_v1 - $__internal_0_$__cuda_sm20_div_rn_f64_full)
$__internal_0_$__cuda_sm20_div_rn_f64_full:
[C---:B------:R-:W-:Y:S01]  /*0850*/  FSETP.GEU.AND P0, PT, |R5|.reuse, 1.469367938527859385e-39, PT ;  /* 0x001000000500780b */ /* 0x040fe20003f0e200 */
[----:B------:R-:W-:Y:S01]  /*0860*/  IMAD.MOV.U32 R7, RZ, RZ, R13 ;  /* 0x000000ffff077224 */ /* 0x000fe200078e000d */
[C---:B------:R-:W-:Y:S01]  /*0870*/  LOP3.LUT R2, R5.reuse, 0x800fffff, RZ, 0xc0, !PT ;  /* 0x800fffff05027812 */ /* 0x040fe200078ec0ff */
[----:B------:R-:W-:Y:S01]  /*0880*/  IMAD.MOV.U32 R16, RZ, RZ, 0x1 ;  /* 0x00000001ff107424 */ /* 0x000fe200078e00ff */
[----:B------:R-:W-:Y:S01]  /*0890*/  LOP3.LUT R14, R5, 0x7ff00000, RZ, 0xc0, !PT ;  /* 0x7ff00000050e7812 */ /* 0x000fe200078ec0ff */
[----:B------:R-:W-:Y:S01]  /*08a0*/  IMAD.MOV.U32 R6, RZ, RZ, R12 ;  /* 0x000000ffff067224 */ /* 0x000fe200078e000c */
[----:B------:R-:W-:Y:S01]  /*08b0*/  LOP3.LUT R3, R2, 0x3ff00000, RZ, 0xfc, !PT ;  /* 0x3ff0000002037812 */ /* 0x000fe200078efcff */
[----:B------:R-:W-:Y:S01]  /*08c0*/  IMAD.MOV.U32 R2, RZ, RZ, R4 ;  /* 0x000000ffff027224 */ /* 0x000fe200078e0004 */
[C---:B------:R-:W-:Y:S01]  /*08d0*/  FSETP.GEU.AND P2, PT, |R7|.reuse, 1.469367938527859385e-39, PT ;  /* 0x001000000700780b */ /* 0x040fe20003f4e200 */
[----:B------:R-:W-:Y:S01]  /*08e0*/  BSSY.RECONVERGENT B1, `(.L_x_7) ;  /* 0x0000051000017945 */ /* 0x000fe20003800200 */
[----:B------:R-:W-:-:S03]  /*08f0*/  LOP3.LUT R11, R7, 0x7ff00000, RZ, 0xc0, !PT ;  /* 0x7ff00000070b7812 */ /* 0x000fc600078ec0ff */
[----:B------:R-:W-:Y:S01]  /*0900*/  @!P0 DMUL R2, R4, 8.98846567431157953865e+307 ;  /* 0x7fe0000004028828 */ /* 0x000fe20000000000 */
[----:B------:R-:W-:-:S05]  /*0910*/  ISETP.GE.U32.AND P1, PT, R11, R14, PT ;  /* 0x0000000e0b00720c */ /* 0x000fca0003f26070 */
[----:B------:R-:W0:Y:S02]  /*0920*/  MUFU.RCP64H R17, R3 ;  /* 0x0000000300117308 */ /* 0x000e240000001800 */
[----:B------:R-:W-:Y:S02]  /*0930*/  @!P2 LOP3.LUT R12, R5, 0x7ff00000, RZ, 0xc0, !PT ;  /* 0x7ff00000050ca812 */ /* 0x000fe400078ec0ff */
[----:B------:R-:W-:Y:S02]  /*0940*/  @!P2 MOV R18, RZ ;  /* 0x000000ff0012a202 */ /* 0x000fe40000000f00 */
[----:B------:R-:W-:Y:S01]  /*0950*/  @!P2 ISETP.GE.U32.AND P3, PT, R11, R12, PT ;  /* 0x0000000c0b00a20c */ /* 0x000fe20003f66070 */
[----:B------:R-:W-:-:S05]  /*0960*/  IMAD.MOV.U32 R12, RZ, RZ, 0x1ca00000 ;  /* 0x1ca00000ff0c7424 */ /* 0x000fca00078e00ff */
[----:B------:R-:W-:-:S04]  /*0970*/  @!P2 SEL R13, R12, 0x63400000, !P3 ;  /* 0x634000000c0da807 */ /* 0x000fc80005800000 */
[----:B------:R-:W-:Y:S01]  /*0980*/  @!P2 LOP3.LUT R13, R13, 0x80000000, R7, 0xf8, !PT ;  /* 0x800000000d0da812 */ /* 0x000fe200078ef807 */
[----:B0-----:R-:W-:-:S03]  /*0990*/  DFMA R8, R16, -R2, 1 ;  /* 0x3ff000001008742b */ /* 0x001fc60000000802 */
[----:B------:R-:W-:-:S05]  /*09a0*/  @!P2 LOP3.LUT R19, R13, 0x100000, RZ, 0xfc, !PT ;  /* 0x001000000d13a812 */ /* 0x000fca00078efcff */
[----:B------:R-:W-:-:S08]  /*09b0*/  DFMA R8, R8, R8, R8 ;  /* 0x000000080808722b */ /* 0x000fd00000000008 */
[----:B------:R-:W-:Y:S01]  /*09c0*/  DFMA R16, R16, R8, R16 ;  /* 0x000000081010722b */ /* 0x000fe20000000010 */
[----:B------:R-:W-:Y:S01]  /*09d0*/  SEL R9, R12, 0x63400000, !P1 ;  /* 0x634000000c097807 */ /* 0x000fe20004800000 */
[----:B------:R-:W-:-:S03]  /*09e0*/  IMAD.MOV.U32 R8, RZ, RZ, R6 ;  /* 0x000000ffff087224 */ /* 0x000fc600078e0006 */
[----:B------:R-:W-:-:S03]  /*09f0*/  LOP3.LUT R9, R9, 0x800fffff, R7, 0xf8, !PT ;  /* 0x800fffff09097812 */ /* 0x000fc600078ef807 */
[----:B------:R-:W-:-:S03]  /*0a00*/  DFMA R20, R16, -R2, 1 ;  /* 0x3ff000001014742b */ /* 0x000fc60000000802 */
[----:B------:R-:W-:-:S05]  /*0a10*/  @!P2 DFMA R8, R8, 2, -R18 ;  /* 0x400000000808a82b */ /* 0x000fca0000000812 */
[----:B------:R-:W-:Y:S01]  /*0a20*/  DFMA R16, R16, R20, R16 ;  /* 0x000000141010722b */ /* 0x000fe20000000010 */
[----:B------:R-:W-:Y:S02]  /*0a30*/  IMAD.MOV.U32 R21, RZ, RZ, R11 ;  /* 0x000000ffff157224 */ /* 0x000fe400078e000b */
[----:B------:R-:W-:Y:S01]  /*0a40*/  IMAD.MOV.U32 R20, RZ, RZ, R14 ;  /* 0x000000ffff147224 */ /* 0x000fe200078e000e */
[----:B------:R-:W-:Y:S02]  /*0a50*/  @!P0 LOP3.LUT R20, R3, 0x7ff00000, RZ, 0xc0, !PT ;  /* 0x7ff0000003148812 */ /* 0x000fe400078ec0ff */
[----:B------:R-:W-:Y:S02]  /*0a60*/  @!P2 LOP3.LUT R21, R9, 0x7ff00000, RZ, 0xc0, !PT ;  /* 0x7ff000000915a812 */ /* 0x000fe400078ec0ff */
[----:B------:R-:W-:Y:S01]  /*0a70*/  DMUL R18, R16, R8 ;  /* 0x0000000810127228 */ /* 0x000fe20000000000 */
[----:B------:R-:W-:Y:S02]  /*0a80*/  VIADD R22, R20, 0xffffffff ;  /* 0xffffffff14167836 */ /* 0x000fe40000000000 */
[----:B------:R-:W-:-:S05]  /*0a90*/  VIADD R13, R21, 0xffffffff ;  /* 0xffffffff150d7836 */ /* 0x000fca0000000000 */
[----:B------:R-:W-:Y:S01]  /*0aa0*/  DFMA R14, R18, -R2, R8 ;  /* 0x80000002120e722b */ /* 0x000fe20000000008 */
[----:B------:R-:W-:-:S04]  /*0ab0*/  ISETP.GT.U32.AND P0, PT, R13, 0x7feffffe, PT ;  /* 0x7feffffe0d00780c */ /* 0x000fc80003f04070 */
[----:B------:R-:W-:-:S03]  /*0ac0*/  ISETP.GT.U32.OR P0, PT, R22, 0x7feffffe, P0 ;  /* 0x7feffffe1600780c */ /* 0x000fc60000704470 */
[----:B------:R-:W-:-:S10]  /*0ad0*/  DFMA R14, R16, R14, R18 ;  /* 0x0000000e100e722b */ /* 0x000fd40000000012 */
[----:B------:R-:W-:Y:S05]  /*0ae0*/  @P0 BRA `(.L_x_8) ;  /* 0x00000000006c0947 */ /* 0x000fea0003800000 */
[----:B------:R-:W-:-:S04]  /*0af0*/  LOP3.LUT R16, R5, 0x7ff00000, RZ, 0xc0, !PT ;  /* 0x7ff0000005107812 */ /* 0x000fc800078ec0ff */
[CC--:B------:R-:W-:Y:S02]  /*0b00*/  VIADDMNMX R6, R11.reuse, -R16.reuse, 0xb9600000, !PT ;  /* 0xb96000000b067446 */ /* 0x0c0fe40007800910 */
[----:B------:R-:W-:Y:S02]  /*0b10*/  ISETP.GE.U32.AND P0, PT, R11, R16, PT ;  /* 0x000000100b00720c */ /* 0x000fe40003f06070 */
[----:B------:R-:W-:Y:S02]  /*0b20*/  VIMNMX R6, PT, PT, R6, 0x46a00000, PT ;  /* 0x46a0000006067848 */ /* 0x000fe40003fe0100 */
[----:B------:R-:W-:-:S05]  /*0b30*/  SEL R11, R12, 0x63400000, !P0 ;  /* 0x634000000c0b7807 */ /* 0x000fca0004000000 */
[----:B------:R-:W-:Y:S02]  /*0b40*/  IMAD.IADD R11, R6, 0x1, -R11 ;  /* 0x00000001060b7824 */ /* 0x000fe400078e0a0b */
[----:B------:R-:W-:-:S03]  /*0b50*/  IMAD.MOV.U32 R6, RZ, RZ, RZ ;  /* 0x000000ffff067224 */ /* 0x000fc600078e00ff */
[----:B------:R-:W-:-:S06]  /*0b60*/  IADD3 R7, PT, PT, R11, 0x7fe00000, RZ ;  /* 0x7fe000000b077810 */ /* 0x000fcc0007ffe0ff */
[----:B------:R-:W-:-:S10]  /*0b70*/  DMUL R12, R14, R6 ;  /* 0x000000060e0c7228 */ /* 0x000fd40000000000 */
[----:B------:R-:W-:-:S13]  /*0b80*/  FSETP.GTU.AND P0, PT, |R13|, 1.469367938527859385e-39, PT ;  /* 0x001000000d00780b */ /* 0x000fda0003f0c200 */
[----:B------:R-:W-:Y:S05]  /*0b90*/  @P0 BRA `(.L_x_9) ;  /* 0x0000000000940947 */ /* 0x000fea0003800000 */
[----:B------:R-:W-:Y:S01]  /*0ba0*/  DFMA R2, R14, -R2, R8 ;  /* 0x800000020e02722b */ /* 0x000fe20000000008 */
[----:B------:R-:W-:-:S09]  /*0bb0*/  IMAD.MOV.U32 R6, RZ, RZ, RZ ;  /* 0x000000ffff067224 */ /* 0x000fd200078e00ff */
[C---:B------:R-:W-:Y:S02]  /*0bc0*/  FSETP.NEU.AND P0, PT, R3.reuse, RZ, PT ;  /* 0x000000ff0300720b */ /* 0x040fe40003f0d000 */
[----:B------:R-:W-:-:S04]  /*0bd0*/  LOP3.LUT R5, R3, 0x80000000, R5, 0x48, !PT ;  /* 0x8000000003057812 */ /* 0x000fc800078e4805 */
[----:B------:R-:W-:-:S07]  /*0be0*/  LOP3.LUT R7, R5, R7, RZ, 0xfc, !PT ;  /* 0x0000000705077212 */ /* 0x000fce00078efcff */
[----:B------:R-:W-:Y:S05]  /*0bf0*/  @!P0 BRA `(.L_x_9) ;  /* 0x00000000007c8947 */ /* 0x000fea0003800000 */
[----:B------:R-:W-:Y:S01]  /*0c00*/  IMAD.MOV R3, RZ, RZ, -R11 ;  /* 0x000000ffff037224 */ /* 0x000fe200078e0a0b */
[----:B------:R-:W-:Y:S01]  /*0c10*/  DMUL.RP R6, R14, R6 ;  /* 0x000000060e067228 */ /* 0x000fe20000008000 */
[----:B------:R-:W-:-:S06]  /*0c20*/  IMAD.MOV.U32 R2, RZ, RZ, RZ ;  /* 0x000000ffff027224 */ /* 0x000fcc00078e00ff */
[----:B------:R-:W-:-:S03]  /*0c30*/  DFMA R2, R12, -R2, R14 ;  /* 0x800000020c02722b */ /* 0x000fc6000000000e */
[----:B------:R-:W-:-:S03]  /*0c40*/  LOP3.LUT R5, R7, R5, RZ, 0x3c, !PT ;  /* 0x0000000507057212 */ /* 0x000fc600078e3cff */
[----:B------:R-:W-:-:S04]  /*0c50*/  IADD3 R2, PT, PT, -R11, -0x43300000, RZ ;  /* 0xbcd000000b027810 */ /* 0x000fc80007ffe1ff */
[----:B------:R-:W-:-:S04]  /*0c60*/  FSETP.NEU.AND P0, PT, |R3|, R2, PT ;  /* 0x000000020300720b */ /* 0x000fc80003f0d200 */
[----:B------:R-:W-:Y:S02]  /*0c70*/  FSEL R12, R6, R12, !P0 ;  /* 0x0000000c060c7208 */ /* 0x000fe40004000000 */
[----:B------:R-:W-:Y:S01]  /*0c80*/  FSEL R13, R5, R13, !P0 ;  /* 0x0000000d050d7208 */ /* 0x000fe20004000000 */
[----:B------:R-:W-:Y:S06]  /*0c90*/  BRA `(.L_x_9) ;  /* 0x0000000000547947 */ /* 0x000fec0003800000 */
.L_x_8:
[----:B------:R-:W-:-:S14]  /*0ca0*/  DSETP.NAN.AND P0, PT, R6, R6, PT ;  /* 0x000000060600722a */ /* 0x000fdc0003f08000 */
[----:B------:R-:W-:Y:S05]  /*0cb0*/  @P0 BRA `(.L_x_10) ;  /* 0x0000000000440947 */ /* 0x000fea0003800000 */
[----:B------:R-:W-:-:S14]  /*0cc0*/  DSETP.NAN.AND P0, PT, R4, R4, PT ;  /* 0x000000040400722a */ /* 0x000fdc0003f08000 */
[----:B------:R-:W-:Y:S05]  /*0cd0*/  @P0 BRA `(.L_x_11) ;  /* 0x0000000000300947 */ /* 0x000fea0003800000 */
[----:B------:R-:W-:Y:S01]  /*0ce0*/  ISETP.NE.AND P0, PT, R21, R20, PT ;  /* 0x000000141500720c */ /* 0x000fe20003f05270 */
[----:B------:R-:W-:Y:S01]  /*0cf0*/  IMAD.MOV.U32 R12, RZ, RZ, 0x0 ;  /* 0x00000000ff0c7424 */ /* 0x000fe200078e00ff */
[----:B------:R-:W-:-:S11]  /*0d00*/  MOV R13, 0xfff80000 ;  /* 0xfff80000000d7802 */ /* 0x000fd60000000f00 */
[----:B------:R-:W-:Y:S05]  /*0d10*/  @!P0 BRA `(.L_x_9) ;  /* 0x0000000000348947 */ /* 0x000fea0003800000 */
[----:B------:R-:W-:Y:S02]  /*0d20*/  ISETP.NE.AND P0, PT, R21, 0x7ff00000, PT ;  /* 0x7ff000001500780c */ /* 0x000fe40003f05270 */
[----:B------:R-:W-:Y:S02]  /*0d30*/  LOP3.LUT R13, R7, 0x80000000, R5, 0x48, !PT ;  /* 0x80000000070d7812 */ /* 0x000fe400078e4805 */
[----:B------:R-:W-:-:S13]  /*0d40*/  ISETP.EQ.OR P0, PT, R20, RZ, !P0 ;  /* 0x000000ff1400720c */ /* 0x000fda0004702670 */
[----:B------:R-:W-:Y:S01]  /*0d50*/  @P0 LOP3.LUT R2, R13, 0x7ff00000, RZ, 0xfc, !PT ;  /* 0x7ff000000d020812 */ /* 0x000fe200078efcff */
[----:B------:R-:W-:Y:S02]  /*0d60*/  @!P0 IMAD.MOV.U32 R12, RZ, RZ, RZ ;  /* 0x000000ffff0c8224 */ /* 0x000fe400078e00ff */
[----:B------:R-:W-:Y:S02]  /*0d70*/  @P0 IMAD.MOV.U32 R12, RZ, RZ, RZ ;  /* 0x000000ffff0c0224 */ /* 0x000fe400078e00ff */
[----:B------:R-:W-:Y:S01]  /*0d80*/  @P0 IMAD.MOV.U32 R13, RZ, RZ, R2 ;  /* 0x000000ffff0d0224 */ /* 0x000fe200078e0002 */
[----:B------:R-:W-:Y:S06]  /*0d90*/  BRA `(.L_x_9) ;  /* 0x0000000000147947 */ /* 0x000fec0003800000 */
.L_x_11:
[----:B------:R-:W-:Y:S01]  /*0da0*/  LOP3.LUT R13, R5, 0x80000, RZ, 0xfc, !PT ;  /* 0x00080000050d7812 */ /* 0x000fe200078efcff */
[----:B------:R-:W-:Y:S01]  /*0db0*/  IMAD.MOV.U32 R12, RZ, RZ, R4 ;  /* 0x000000ffff0c7224 */ /* 0x000fe200078e0004 */
[----:B------:R-:W-:Y:S06]  /*0dc0*/  BRA `(.L_x_9) ;  /* 0x0000000000087947 */ /* 0x000fec0003800000 */
.L_x_10:
[----:B------:R-:W-:Y:S01]  /*0dd0*/  LOP3.LUT R13, R7, 0x80000, RZ, 0xfc, !PT ;  /* 0x00080000070d7812 */ /* 0x000fe200078efcff */
[----:B------:R-:W-:-:S07]  /*0de0*/  IMAD.MOV.U32 R12, RZ, RZ, R6 ;  /* 0x000000ffff0c7224 */ /* 0x000fce00078e0006 */
.L_x_9:
[----:B------:R-:W-:Y:S05]  /*0df0*/  BSYNC.RECONVERGENT B1 ;  /* 0x0000000000017941 */ /* 0x000fea0003800200 */
.L_x_7:
[----:B------:R-:W-:Y:S01]  /*0e00*/  IMAD.MOV.U32 R11, RZ, RZ, 0x0 ;  /* 0x00000000ff0b7424 */ /* 0x000fe200078e00ff */
[----:B------:R-:W-:Y:S01]  /*0e10*/  MOV R2, R12 ;  /* 0x0000000c00027202 */ /* 0x000fe20000000f00 */
[----:B------:R-:W-:Y:S02]  /*0e20*/  IMAD.MOV.U32 R3, RZ, RZ, R13 ;  /* 0x000000ffff037224 */ /* 0x000fe400078e000d */
[----:B------:R-:W-:Y:S05]  /*0e30*/  RET.REL.NODEC R10 `(_Z10do_thermalILj1EEvPKfPddS2_S2_S2_S2_ddPKddS4_i) ;  /* 0xfffffff00a707950 */ /* 0x000fea0003c3ffff */
        .weak           $__internal_1_$__cuda_sm20_dsqrt_rn_f64_mediumpath_v1
        .type           $__internal_1_$__cuda_sm20_dsqrt_rn_f64_mediumpath_v1,@function
        .size           $__internal_1_$__cuda_sm20_dsqrt_rn_f64_mediumpath_v1,(.L_x_35 - $__internal_1_$__cuda_sm20_dsqrt_rn_f64_mediumpath_v1)
$__internal_1_$__cuda_sm20_dsqrt_rn_f64_mediumpath_v1:
[----:B------:R-:W-:Y:S01]  /*0e40*/  ISETP.GE.U32.AND P0, PT, R6, -0x3400000, PT ;  /* 0xfcc000000600780c */ /* 0x000fe20003f06070 */
[----:B------:R-:W-:Y:S01]  /*0e50*/  BSSY.RECONVERGENT B1, `(.L_x_12) ;  /* 0x0000028000017945 */ /* 0x000fe20003800200 */
[----:B------:R-:W-:Y:S01]  /*0e60*/  IMAD.MOV.U32 R6, RZ, RZ, R4 ;  /* 0x000000ffff067224 */ /* 0x000fe200078e0004 */
[----:B------:R-:W-:Y:S01]  /*0e70*/  MOV R4, R14 ;  /* 0x0000000e00047202 */ /* 0x000fe20000000f00 */
[----:B------:R-:W-:Y:S02]  /*0e80*/  IMAD.MOV.U32 R8, RZ, RZ, R10 ;  /* 0x000000ffff087224 */ /* 0x000fe400078e000a */
[----:B------:R-:W-:Y:S02]  /*0e90*/  IMAD.MOV.U32 R7, RZ, RZ, R3 ;  /* 0x000000ffff077224 */ /* 0x000fe400078e0003 */
[----:B------:R-:W-:-:S05]  /*0ea0*/  IMAD.MOV.U32 R5, RZ, RZ, R15 ;  /* 0x000000ffff057224 */ /* 0x000fca00078e000f */
[----:B------:R-:W-:Y:S05]  /*0eb0*/  @!P0 BRA `(.L_x_13) ;  /* 0x0000000000208947 */ /* 0x000fea0003800000 */
[----:B------:R-:W-:-:S10]  /*0ec0*/  DFMA.RM R4, R4, R8, R12 ;  /* 0x000000080404722b */ /* 0x000fd4000000400c */
[----:B------:R-:W-:-:S05]  /*0ed0*/  IADD3 R8, P0, PT, R4, 0x1, RZ ;  /* 0x0000000104087810 */ /* 0x000fca0007f1e0ff */
[----:B------:R-:W-:-:S06]  /*0ee0*/  IMAD.X R9, RZ, RZ, R5, P0 ;  /* 0x000000ffff097224 */ /* 0x000fcc00000e0605 */
[----:B------:R-:W-:-:S08]  /*0ef0*/  DFMA.RP R6, -R4, R8, R6 ;  /* 0x000000080406722b */ /* 0x000fd00000008106 */
[----:B------:R-:W-:-:S06]  /*0f00*/  DSETP.GT.AND P0, PT, R6, RZ, PT ;  /* 0x000000ff0600722a */ /* 0x000fcc0003f04000 */
[----:B------:R-:W-:Y:S02]  /*0f10*/  FSEL R4, R8, R4, P0 ;  /* 0x0000000408047208 */ /* 0x000fe40000000000 */
[----:B------:R-:W-:Y:S01]  /*0f20*/  FSEL R5, R9, R5, P0 ;  /* 0x0000000509057208 */ /* 0x000fe20000000000 */
[----:B------:R-:W-:Y:S06]  /*0f30*/  BRA `(.L_x_14) ;  /* 0x0000000000647947 */ /* 0x000fec0003800000 */
.L_x_13:
[----:B------:R-:W-:-:S14]  /*0f40*/  DSETP.NE.AND P0, PT, R6, RZ, PT ;  /* 0x000000ff0600722a */ /* 0x000fdc0003f05000 */
[----:B------:R-:W-:Y:S05]  /*0f50*/  @!P0 BRA `(.L_x_15) ;  /* 0x0000000000588947 */ /* 0x000fea0003800000 */
[----:B------:R-:W-:-:S13]  /*0f60*/  ISETP.GE.AND P0, PT, R7, RZ, PT ;  /* 0x000000ff0700720c */ /* 0x000fda0003f06270 */
[----:B------:R-:W-:Y:S02]  /*0f70*/  @!P0 IMAD.MOV.U32 R4, RZ, RZ, 0x0 ;  /* 0x00000000ff048424 */ /* 0x000fe400078e00ff */
[----:B------:R-:W-:Y:S01]  /*0f80*/  @!P0 IMAD.MOV.U32 R5, RZ, RZ, -0x80000 ;  /* 0xfff80000ff058424 */ /* 0x000fe200078e00ff */
[----:B------:R-:W-:Y:S06]  /*0f90*/  @!P0 BRA `(.L_x_14) ;  /* 0x00000000004c8947 */ /* 0x000fec0003800000 */
[----:B------:R-:W-:-:S13]  /*0fa0*/  ISETP.GT.AND P0, PT, R7, 0x7fefffff, PT ;  /* 0x7fefffff0700780c */ /* 0x000fda0003f04270 */
[----:B------:R-:W-:Y:S05]  /*0fb0*/  @P0 BRA `(.L_x_15) ;  /* 0x0000000000400947 */ /* 0x000fea0003800000 */
[----:B------:R-:W-:Y:S01]  /*0fc0*/  DMUL R4, R6, 8.11296384146066816958e+31 ;  /* 0x4690000006047828 */ /* 0x000fe20000000000 */
[----:B------:R-:W-:Y:S01]  /*0fd0*/  MOV R10, 0x0 ;  /* 0x00000000000a7802 */ /* 0x000fe20000000f00 */
[----:B------:R-:W-:Y:S02]  /*0fe0*/  IMAD.MOV.U32 R6, RZ, RZ, RZ ;  /* 0x000000ffff067224 */ /* 0x000fe400078e00ff */
[----:B------:R-:W-:Y:S02]  /*0ff0*/  IMAD.MOV.U32 R11, RZ, RZ, 0x3fd80000 ;  /* 0x3fd80000ff0b7424 */ /* 0x000fe400078e00ff */
[----:B------:R-:W0:Y:S02]  /*1000*/  MUFU.RSQ64H R7, R5 ;  /* 0x0000000500077308 */ /* 0x000e240000001c00 */
[----:B0-----:R-:W-:-:S08]  /*1010*/  DMUL R8, R6, R6 ;  /* 0x0000000606087228 */ /* 0x001fd00000000000 */
[----:B------:R-:W-:-:S08]  /*1020*/  DFMA R8, R4, -R8, 1 ;  /* 0x3ff000000408742b */ /* 0x000fd00000000808 */
[----:B------:R-:W-:Y:S02]  /*1030*/  DFMA R10, R8, R10, 0.5 ;  /* 0x3fe00000080a742b */ /* 0x000fe4000000000a */
[----:B------:R-:W-:-:S08]  /*1040*/  DMUL R8, R6, R8 ;  /* 0x0000000806087228 */ /* 0x000fd00000000000 */
[----:B------:R-:W-:-:S08]  /*1050*/  DFMA R8, R10, R8, R6 ;  /* 0x000000080a08722b */ /* 0x000fd00000000006 */
[----:B------:R-:W-:Y:S02]  /*1060*/  DMUL R6, R4, R8 ;  /* 0x0000000804067228 */ /* 0x000fe40000000000 */
[----:B------:R-:W-:-:S06]  /*1070*/  VIADD R9, R9, 0xfff00000 ;  /* 0xfff0000009097836 */ /* 0x000fcc0000000000 */
[----:B------:R-:W-:-:S08]  /*1080*/  DFMA R10, R6, -R6, R4 ;  /* 0x80000006060a722b */ /* 0x000fd00000000004 */
[----:B------:R-:W-:-:S10]  /*1090*/  DFMA R4, R8, R10, R6 ;  /* 0x0000000a0804722b */ /* 0x000fd40000000006 */
[----:B------:R-:W-:Y:S01]  /*10a0*/  VIADD R5, R5, 0xfcb00000 ;  /* 0xfcb0000005057836 */ /* 0x000fe20000000000 */
[----:B------:R-:W-:Y:S06]  /*10b0*/  BRA `(.L_x_14) ;  /* 0x0000000000047947 */ /* 0x000fec0003800000 */
.L_x_15:
[----:B------:R-:W-:-:S11]  /*10c0*/  DADD R4, R6, R6 ;  /* 0x0000000006047229 */ /* 0x000fd60000000006 */
.L_x_14:
[----:B------:R-:W-:Y:S05]  /*10d0*/  BSYNC.RECONVERGENT B1 ;  /* 0x0000000000017941 */ /* 0x000fea0003800200 */
.L_x_12:
[----:B------:R-:W-:-:S04]  /*10e0*/  IMAD.MOV.U32 R3, RZ, RZ, 0x0 ;  /* 0x00000000ff037424 */ /* 0x000fc800078e00ff */
[----:B------:R-:W-:Y:S05]  /*10f0*/  RET.REL.NODEC R2 `(_Z10do_thermalILj1EEvPKfPddS2_S2_S2_S2_ddPKddS4_i) ;  /* 0xffffffec02c07950 */ /* 0x000fea0003c3ffff */
.L_x_16:
[----:B------:R-:W-:-:S00]  /*1100*/  BRA `(.L_x_16) ;  /* 0xfffffffc00fc7947 */ /* 0x000fc0000383ffff */
[----:B------:R-:W-:-:S00]  /*1110*/  NOP ;  /* 0x0000000000007918 */ /* 0x000fc00000000000 */
        /* <DEDUP_REMOVED lines=14> */
.L_x_35:


//--------------------- .text._Z10do_thermalILj0EEvPKfPddS2_S2_S2_S2_ddPKddS4_i --------------------------
	.section	.text._Z10do_thermalILj0EEvPKfPddS2_S2_S2_S2_ddPKddS4_i,"ax",@progbits
	.align	128
        .global         _Z10do_thermalILj0EEvPKfPddS2_S2_S2_S2_ddPKddS4_i
        .type           _Z10do_thermalILj0EEvPKfPddS2_S2_S2_S2_ddPKddS4_i,@function
        .size           _Z10do_thermalILj0EEvPKfPddS2_S2_S2_S2_ddPKddS4_i,(.L_x_37 - _Z10do_thermalILj0EEvPKfPddS2_S2_S2_S2_ddPKddS4_i)
        .other          _Z10do_thermalILj0EEvPKfPddS2_S2_S2_S2_ddPKddS4_i,@"STO_CUDA_ENTRY STV_DEFAULT"
_Z10do_thermalILj0EEvPKfPddS2_S2_S2_S2_ddPKddS4_i:
.text._Z10do_thermalILj0EEvPKfPddS2_S2_S2_S2_ddPKddS4_i:
        /* <DEDUP_REMOVED lines=48> */
[----:B------:R-:W-:Y:S05]  /*0300*/  CALL.REL.NOINC `($__internal_2_$__cuda_sm20_div_rn_f64_full) ;  /* 0x00000004004c7944 */ /* 0x000fea0003c00000 */
.L_x_18:
[----:B------:R-:W-:Y:S05]  /*0310*/  BSYNC.RECONVERGENT B0 ;  /* 0x0000000000007941 */ /* 0x000fea0003800200 */
.L_x_17:
        /* <DEDUP_REMOVED lines=25> */
[----:B------:R-:W-:Y:S05]  /*04b0*/  CALL.REL.NOINC `($__internal_2_$__cuda_sm20_div_rn_f64_full) ;  /* 0x0000000000e07944 */ /* 0x000fea0003c00000 */
.L_x_21:
[----:B------:R-:W-:Y:S05]  /*04c0*/  BSYNC.RECONVERGENT B0 ;  /* 0x0000000000007941 */ /* 0x000fea0003800200 */
.L_x_20:
[----:B------:R-:W0:Y:S01]  /*04d0*/  MUFU.RSQ64H R7, R3 ;  /* 0x0000000300077308 */ /* 0x000e220000001c00 */
[----:B------:R-:W-:Y:S01]  /*04e0*/  VIADD R6, R3, 0xfcb00000 ;  /* 0xfcb0000003067836 */ /* 0x000fe20000000000 */
[----:B------:R-:W-:Y:S01]  /*04f0*/  MOV R8, 0x0 ;  /* 0x0000000000087802 */ /* 0x000fe20000000f00 */
[----:B------:R-:W-:Y:S01]  /*0500*/  IMAD.MOV.U32 R9, RZ, RZ, 0x3fd80000 ;  /* 0x3fd80000ff097424 */ /* 0x000fe200078e00ff */
[----:B------:R-:W-:Y:S02]  /*0510*/  BSSY.RECONVERGENT B0, `(.L_x_22) ;  /* 0x0000010000007945 */ /* 0x000fe40003800200 */
[----:B------:R-:W-:Y:S01]  /*0520*/  ISETP.GE.U32.AND P0, PT, R6, 0x7ca00000, PT ;  /* 0x7ca000000600780c */ /* 0x000fe20003f06070 */
        /* <DEDUP_REMOVED lines=13> */
[----:B------:R-:W-:Y:S05]  /*0600*/  CALL.REL.NOINC `($__internal_3_$__cuda_sm20_dsqrt_rn_f64_mediumpath_v1) ;  /* 0x0000000800087944 */ /* 0x000fea0003c00000 */
.L_x_23:
[----:B------:R-:W-:Y:S05]  /*0610*/  BSYNC.RECONVERGENT B0 ;  /* 0x0000000000007941 */ /* 0x000fea0003800200 */
.L_x_22:
[----:B------:R-:W0:Y:S01]  /*0620*/  LDC.64 R2, c[0x0][0x380] ;  /* 0x0000e000ff027b82 */ /* 0x000e220000000a00 */
[----:B------:R-:W-:-:S07]  /*0630*/  IMAD R17, R0, 0x6, RZ ;  /* 0x0000000600117824 */ /* 0x000fce00078e02ff */
[----:B------:R-:W1:Y:S08]  /*0640*/  LDC.64 R10, c[0x0][0x398] ;  /* 0x0000e600ff0a7b82 */ /* 0x000e700000000a00 */
[----:B------:R-:W2:Y:S01]  /*0650*/  LDC.64 R14, c[0x0][0x3a0] ;  /* 0x0000e800ff0e7b82 */ /* 0x000ea20000000a00 */
[----:B0-----:R-:W-:-:S05]  /*0660*/  IMAD.WIDE.U32 R6, R17, 0x4, R2 ;  /* 0x0000000411067825 */ /* 0x001fca00078e0002 */
[----:B------:R-:W3:Y:S01]  /*0670*/  LDG.E R16, desc[UR4][R6.64] ;  /* 0x0000000406107981 */ /* 0x000ee2000c1e1900 */
[----:B-1----:R-:W-:Y:S01]  /*0680*/  IMAD.WIDE R10, R0, 0x8, R10 ;  /* 0x00000008000a7825 */ /* 0x002fe200078e020a */
[----:B---3--:R-:W0:Y:S02]  /*0690*/  F2F.F64.F32 R8, R16 ;  /* 0x0000001000087310 */ /* 0x008e240000201800 */
[----:B0-----:R-:W-:-:S07]  /*06a0*/  DMUL R8, R8, R4 ;  /* 0x0000000408087228 */ /* 0x001fce0000000000 */
[----:B------:R0:W-:Y:S04]  /*06b0*/  STG.E.64 desc[UR4][R10.64], R8 ;  /* 0x000000080a007986 */ /* 0x0001e8000c101b04 */
[----:B------:R-:W3:Y:S01]  /*06c0*/  LDG.E R18, desc[UR4][R6.64+0x4] ;  /* 0x0000040406127981 */ /* 0x000ee2000c1e1900 */
[----:B------:R-:W-:Y:S02]  /*06d0*/  VIADD R17, R17, 0x2 ;  /* 0x0000000211117836 */ /* 0x000fe40000000000 */
[----:B--2---:R-:W-:-:S04]  /*06e0*/  IMAD.WIDE R14, R0, 0x8, R14 ;  /* 0x00000008000e7825 */ /* 0x004fc800078e020e */
[----:B------:R-:W-:Y:S02]  /*06f0*/  IMAD.WIDE.U32 R2, R17, 0x4, R2 ;  /* 0x0000000411027825 */ /* 0x000fe400078e0002 */
[----:B------:R-:W1:Y:S01]  /*0700*/  LDC.64 R16, c[0x0][0x3a8] ;  /* 0x0000ea00ff107b82 */ /* 0x000e620000000a00 */
[----:B---3--:R-:W2:Y:S02]  /*0710*/  F2F.F64.F32 R12, R18 ;  /* 0x00000012000c7310 */ /* 0x008ea40000201800 */
[----:B--2---:R-:W-:-:S07]  /*0720*/  DMUL R12, R12, R4 ;  /* 0x000000040c0c7228 */ /* 0x004fce0000000000 */
[----:B------:R-:W-:Y:S04]  /*0730*/  STG.E.64 desc[UR4][R14.64], R12 ;  /* 0x0000000c0e007986 */ /* 0x000fe8000c101b04 */
[----:B------:R-:W0:Y:S02]  /*0740*/  LDG.E R2, desc[UR4][R2.64] ;  /* 0x0000000402027981 */ /* 0x000e24000c1e1900 */
[----:B0-----:R-:W0:Y:S02]  /*0750*/  F2F.F64.F32 R8, R2 ;  /* 0x0000000200087310 */ /* 0x001e240000201800 */
[----:B0-----:R-:W-:Y:S01]  /*0760*/  DMUL R8, R8, R4 ;  /* 0x0000000408087228 */ /* 0x001fe20000000000 */
[----:B-1----:R-:W-:-:S06]  /*0770*/  IMAD.WIDE R4, R0, 0x8, R16 ;  /* 0x0000000800047825 */ /* 0x002fcc00078e0210 */
[----:B------:R-:W-:Y:S01]  /*0780*/  STG.E.64 desc[UR4][R4.64], R8 ;  /* 0x0000000804007986 */ /* 0x000fe2000c101b04 */
[----:B------:R-:W-:Y:S05]  /*0790*/  EXIT ;  /* 0x000000000000794d */ /* 0x000fea0003800000 */
.L_x_19:
        /* <DEDUP_REMOVED lines=10> */
        .weak           $__internal_2_$__cuda_sm20_div_rn_f64_full
        .type           $__internal_2_$__cuda_sm20_div_rn_f64_full,@function
        .size           $__internal_2_$__cuda_sm20_div_rn_f64_full,($__internal_3_$__cuda_sm20_dsqrt_rn_f64_mediumpath_v1 - $__internal_2_$__cuda_sm20_div_rn_f64_full)
$__internal_2_$__cuda_sm20_div_rn_f64_full:
[C---:B------:R-:W-:Y:S01]  /*0840*/  FSETP.GEU.AND P0, PT, |R5|.reuse, 1.469367938527859385e-39, PT ;  /* 0x001000000500780b */ /* 0x040fe20003f0e200 */
[----:B------:R-:W-:Y:S01]  /*0850*/  IMAD.MOV.U32 R7, RZ, RZ, R13 ;  /* 0x000000ffff077224 */ /* 0x000fe200078e000d */
[----:B------:R-:W-:Y:S01]  /*0860*/  LOP3.LUT R2, R5, 0x800fffff, RZ, 0xc0, !PT ;  /* 0x800fffff05027812 */ /* 0x000fe200078ec0ff */
[----:B------:R-:W-:Y:S01]  /*0870*/  IMAD.MOV.U32 R16, RZ, RZ, 0x1 ;  /* 0x00000001ff107424 */ /* 0x000fe200078e00ff */
[----:B------:R-:W-:Y:S01]  /*0880*/  MOV R6, R12 ;  /* 0x0000000c00067202 */ /* 0x000fe20000000f00 */
[----:B------:R-:W-:Y:S01]  /*0890*/  BSSY.RECONVERGENT B1, `(.L_x_24) ;  /* 0x0000055000017945 */ /* 0x000fe20003800200 */
[----:B------:R-:W-:Y:S01]  /*08a0*/  LOP3.LUT R3, R2, 0x3ff00000, RZ, 0xfc, !PT ;  /* 0x3ff0000002037812 */ /* 0x000fe200078efcff */
[----:B------:R-:W-:Y:S01]  /*08b0*/  IMAD.MOV.U32 R2, RZ, RZ, R4 ;  /* 0x000000ffff027224 */ /* 0x000fe200078e0004 */
[C---:B------:R-:W-:Y:S02]  /*08c0*/  FSETP.GEU.AND P2, PT, |R7|.reuse, 1.469367938527859385e-39, PT ;  /* 0x001000000700780b */ /* 0x040fe40003f4e200 */
[----:B------:R-:W-:-:S02]  /*08d0*/  LOP3.LUT R11, R7, 0x7ff00000, RZ, 0xc0, !PT ;  /* 0x7ff00000070b7812 */ /* 0x000fc400078ec0ff */
[----:B------:R-:W-:Y:S01]  /*08e0*/  LOP3.LUT R14, R5, 0x7ff00000, RZ, 0xc0, !PT ;  /* 0x7ff00000050e7812 */ /* 0x000fe200078ec0ff */
[----:B------:R-:W-:-:S03]  /*08f0*/  @!P0 DMUL R2, R4, 8.98846567431157953865e+307 ;  /* 0x7fe0000004028828 */ /* 0x000fc60000000000 */
[----:B------:R-:W-:-:S03]  /*0900*/  ISETP.GE.U32.AND P1, PT, R11, R14, PT ;  /* 0x0000000e0b00720c */ /* 0x000fc60003f26070 */
[----:B------:R-:W0:Y:S02]  /*0910*/  MUFU.RCP64H R17, R3 ;  /* 0x0000000300117308 */ /* 0x000e240000001800 */
[----:B------:R-:W-:Y:S01]  /*0920*/  @!P2 LOP3.LUT R12, R5, 0x7ff00000, RZ, 0xc0, !PT ;  /* 0x7ff00000050ca812 */ /* 0x000fe200078ec0ff */
[----:B------:R-:W-:-:S03]  /*0930*/  @!P2 IMAD.MOV.U32 R18, RZ, RZ, RZ ;  /* 0x000000ffff12a224 */ /* 0x000fc600078e00ff */
        /* <DEDUP_REMOVED lines=14> */
[----:B------:R-:W-:Y:S01]  /*0a20*/  IMAD.MOV.U32 R21, RZ, RZ, R11 ;  /* 0x000000ffff157224 */ /* 0x000fe200078e000b */
[----:B------:R-:W-:Y:S02]  /*0a30*/  MOV R20, R14 ;  /* 0x0000000e00147202 */ /* 0x000fe40000000f00 */
        /* <DEDUP_REMOVED lines=16> */
[----:B------:R-:W-:Y:S02]  /*0b40*/  IMAD.MOV.U32 R6, RZ, RZ, RZ ;  /* 0x000000ffff067224 */ /* 0x000fe400078e00ff */
[----:B------:R-:W-:-:S06]  /*0b50*/  VIADD R7, R11, 0x7fe00000 ;  /* 0x7fe000000b077836 */ /* 0x000fcc0000000000 */
        /* <DEDUP_REMOVED lines=9> */
[----:B------:R-:W-:Y:S01]  /*0bf0*/  IADD3 R3, PT, PT, -R11, RZ, RZ ;  /* 0x000000ff0b037210 */ /* 0x000fe20007ffe1ff */
[----:B------:R-:W-:Y:S01]  /*0c00*/  IMAD.MOV.U32 R2, RZ, RZ, RZ ;  /* 0x000000ffff027224 */ /* 0x000fe200078e00ff */
[----:B------:R-:W-:-:S05]  /*0c10*/  DMUL.RP R6, R14, R6 ;  /* 0x000000060e067228 */ /* 0x000fca0000008000 */
[----:B------:R-:W-:-:S05]  /*0c20*/  DFMA R2, R12, -R2, R14 ;  /* 0x800000020c02722b */ /* 0x000fca000000000e */
[----:B------:R-:W-:Y:S02]  /*0c30*/  LOP3.LUT R5, R7, R5, RZ, 0x3c, !PT ;  /* 0x0000000507057212 */ /* 0x000fe400078e3cff */
[----:B------:R-:W-:-:S04]  /*0c40*/  IADD3 R2, PT, PT, -R11, -0x43300000, RZ ;  /* 0xbcd000000b027810 */ /* 0x000fc80007ffe1ff */
[----:B------:R-:W-:-:S04]  /*0c50*/  FSETP.NEU.AND P0, PT, |R3|, R2, PT ;  /* 0x000000020300720b */ /* 0x000fc80003f0d200 */
[----:B------:R-:W-:Y:S02]  /*0c60*/  FSEL R12, R6, R12, !P0 ;  /* 0x0000000c060c7208 */ /* 0x000fe40004000000 */
[----:B------:R-:W-:Y:S01]  /*0c70*/  FSEL R13, R5, R13, !P0 ;  /* 0x0000000d050d7208 */ /* 0x000fe20004000000 */
[----:B------:R-:W-:Y:S06]  /*0c80*/  BRA `(.L_x_26) ;  /* 0x0000000000547947 */ /* 0x000fec0003800000 */
.L_x_25:
[----:B------:R-:W-:-:S14]  /*0c90*/  DSETP.NAN.AND P0, PT, R6, R6, PT ;  /* 0x000000060600722a */ /* 0x000fdc0003f08000 */
[----:B------:R-:W-:Y:S05]  /*0ca0*/  @P0 BRA `(.L_x_27) ;  /* 0x0000000000440947 */ /* 0x000fea0003800000 */
[----:B------:R-:W-:-:S14]  /*0cb0*/  DSETP.NAN.AND P0, PT, R4, R4, PT ;  /* 0x000000040400722a */ /* 0x000fdc0003f08000 */
[----:B------:R-:W-:Y:S05]  /*0cc0*/  @P0 BRA `(.L_x_28) ;  /* 0x0000000000300947 */ /* 0x000fea0003800000 */
[----:B------:R-:W-:Y:S01]  /*0cd0*/  ISETP.NE.AND P0, PT, R21, R20, PT ;  /* 0x000000141500720c */ /* 0x000fe20003f05270 */
[----:B------:R-:W-:Y:S02]  /*0ce0*/  IMAD.MOV.U32 R12, RZ, RZ, 0x0 ;  /* 0x00000000ff0c7424 */ /* 0x000fe400078e00ff */
[----:B------:R-:W-:-:S10]  /*0cf0*/  IMAD.MOV.U32 R13, RZ, RZ, -0x80000 ;  /* 0xfff80000ff0d7424 */ /* 0x000fd400078e00ff */
        /* <DEDUP_REMOVED lines=9> */
.L_x_28:
[----:B------:R-:W-:Y:S02]  /*0d90*/  LOP3.LUT R13, R5, 0x80000, RZ, 0xfc, !PT ;  /* 0x00080000050d7812 */ /* 0x000fe400078efcff */
[----:B------:R-:W-:Y:S01]  /*0da0*/  MOV R12, R4 ;  /* 0x00000004000c7202 */ /* 0x000fe20000000f00 */
[----:B------:R-:W-:Y:S06]  /*0db0*/  BRA `(.L_x_26) ;  /* 0x0000000000087947 */ /* 0x000fec0003800000 */
.L_x_27:
[----:B------:R-:W-:Y:S01]  /*0dc0*/  LOP3.LUT R13, R7, 0x80000, RZ, 0xfc, !PT ;  /* 0x00080000070d7812 */ /* 0x000fe200078efcff */
[----:B------:R-:W-:-:S07]  /*0dd0*/  IMAD.MOV.U32 R12, RZ, RZ, R6 ;  /* 0x000000ffff0c7224 */ /* 0x000fce00078e0006 */
.L_x_26:
[----:B------:R-:W-:Y:S05]  /*0de0*/  BSYNC.RECONVERGENT B1 ;  /* 0x0000000000017941 */ /* 0x000fea0003800200 */
.L_x_24:
[----:B------:R-:W-:Y:S02]  /*0df0*/  IMAD.MOV.U32 R11, RZ, RZ, 0x0 ;  /* 0x00000000ff0b7424 */ /* 0x000fe400078e00ff */
[----:B------:R-:W-:Y:S02]  /*0e00*/  IMAD.MOV.U32 R2, RZ, RZ, R12 ;  /* 0x000000ffff027224 */ /* 0x000fe400078e000c */
[----:B------:R-:W-:Y:S01]  /*0e10*/  IMAD.MOV.U32 R3, RZ, RZ, R13 ;  /* 0x000000ffff037224 */ /* 0x000fe200078e000d */
[----:B------:R-:W-:Y:S06]  /*0e20*/  RET.REL.NODEC R10 `(_Z10do_thermalILj0EEvPKfPddS2_S2_S2_S2_ddPKddS4_i) ;  /* 0xfffffff00a747950 */ /* 0x000fec0003c3ffff */
        .weak           $__internal_3_$__cuda_sm20_dsqrt_rn_f64_mediumpath_v1
        .type           $__internal_3_$__cuda_sm20_dsqrt_rn_f64_mediumpath_v1,@function
        .size           $__internal_3_$__cuda_sm20_dsqrt_rn_f64_mediumpath_v1,(.L_x_37 - $__internal_3_$__cuda_sm20_dsqrt_rn_f64_mediumpath_v1)
$__internal_3_$__cuda_sm20_dsqrt_rn_f64_mediumpath_v1:
        /* <DEDUP_REMOVED lines=16> */
.L_x_30:
        /* <DEDUP_REMOVED lines=24> */
.L_x_32:
[----:B------:R-:W-:-:S11]  /*10b0*/  DADD R4, R6, R6 ;  /* 0x0000000006047229 */ /* 0x000fd60000000006 */
.L_x_31:
[----:B------:R-:W-:Y:S05]  /*10c0*/  BSYNC.RECONVERGENT B1 ;  /* 0x0000000000017941 */ /* 0x000fea0003800200 */
.L_x_29:
[----:B------:R-:W-:-:S04]  /*10d0*/  IMAD.MOV.U32 R3, RZ, RZ, 0x0 ;  /* 0x00000000ff037424 */ /* 0x000fc800078e00ff */
[----:B------:R-:W-:Y:S05]  /*10e0*/  RET.REL.NODEC R2 `(_Z10do_thermalILj0EEvPKfPddS2_S2_S2_S2_ddPKddS4_i) ;  /* 0xffffffec02c47950 */ /* 0x000fea0003c3ffff */
.L_x_33:
        /* <DEDUP_REMOVED lines=9> */
.L_x_37:


//--------------------- .nv.shared.reserved.0     --------------------------
	.section	.nv.shared.reserved.0,"aw",@nobits
	.weak		__nv_reservedSMEM_offset_0_alias
	.size		__nv_reservedSMEM_offset_0_alias, 0, 64
	.other		__nv_reservedSMEM_offset_0_alias,@"STO_CUDA_RESERVED_SHARED STV_DEFAULT"
__nv_reservedSMEM_offset_0_alias:
	.zero		0
	.zero		64


//--------------------- .nv.constant0._Z10do_thermalILj1EEvPKfPddS2_S2_S2_S2_ddPKddS4_i --------------------------
	.section	.nv.constant0._Z10do_thermalILj1EEvPKfPddS2_S2_S2_S2_ddPKddS4_i,"a",@progbits
	.sectionflags	@""
	.align	4
.nv.constant0._Z10do_thermalILj1EEvPKfPddS2_S2_S2_S2_ddPKddS4_i:
	.zero		996


//--------------------- .nv.constant0._Z10do_thermalILj0EEvPKfPddS2_S2_S2_S2_ddPKddS4_i --------------------------
	.section	.nv.constant0._Z10do_thermalILj0EEvPKfPddS2_S2_S2_S2_ddPKddS4_i,"a",@progbits
	.sectionflags	@""
	.align	4
.nv.constant0._Z10do_thermalILj0EEvPKfPddS2_S2_S2_S2_ddPKddS4_i:
	.zero		996


//--------------------- SYMBOLS --------------------------

	.type		.nv.reservedSmem.offset0,@object
	.size		.nv.reservedSmem.offset0,0x4
